	.target	sm_103a

	.elftype	@"ET_EXEC"


//--------------------- .note.nv.tkinfo           --------------------------
	.section	.note.nv.tkinfo,"",@"SHT_NOTE"
	.sectionflags	@"SHF_NOTE_NV_TKINFO"
	.tkinfo
        /*0018*/ 	.word	0x00000002
        /*0030*/ 	.string	""
        /*0030*/ 	.string	"ptxas"
        /*0030*/ 	.string	"Cuda compilation tools, release 13.0, V13.0.88"
        /*0030*/ 	.string	"Build cuda_13.0.r13.0/compiler.36424714_0"
        /*0030*/ 	.string	"-arch sm_103a -m 64 "



//--------------------- .note.nv.cuinfo           --------------------------
	.section	.note.nv.cuinfo,"",@"SHT_NOTE"
	.sectionflags	@"SHF_NOTE_NV_CUINFO"
        /*0018*/ 	.short	0x0002
        /*001a*/ 	.short	0x0067
        /*001c*/ 	.short	0x0082
	.zero		2


//--------------------- .nv.info                  --------------------------
	.section	.nv.info,"",@"SHT_CUDA_INFO"
	.align	4


	//----- nvinfo : EIATTR_REGCOUNT
	.align		4
        /*0000*/ 	.byte	0x04, 0x2f
        /*0002*/ 	.short	(.L_12 - .L_11)
	.align		4
.L_11:
        /*0004*/ 	.word	index@(_ZN7cutlass13device_kernelIN5flash19enable_sm80_to_sm89INS1_16FlashAttnFwdSm80INS1_25CollectiveMainloopFwdSm80ILi4ELi1ELb0EN4cute5tupleIJNS5_1CILi128EEENS7_ILi80EEENS7_ILi64EEEEEELi64ENS_10bfloat16_tEfNS_4arch4Sm80ELb1ELb0ELb0ELb1ELb1ELb1ELb1ELb1EEENS1_21CollectiveEpilogueFwdINS6_IJS8_SA_S9_EEENS6_IJNS7_ILi1EEESI_SI_EEESC_SE_Li128ELb1ELb1ELb1ELb0EEENS1_36VarlenDynamicPersistentTileSchedulerILi128ELi80ELi128ELi128ELb1ELb1ELb0ELb1ELb1ELb1EEEEEEEEEvNT_6ParamsE)
        /*0008*/ 	.word	0x00000004


	//----- nvinfo : EIATTR_FRAME_SIZE
	.align		4
.L_12:
        /*000c*/ 	.byte	0x04, 0x11
        /*000e*/ 	.short	(.L_14 - .L_13)
	.align		4
.L_13:
        /*0010*/ 	.word	index@(_ZN7cutlass13device_kernelIN5flash19enable_sm80_to_sm89INS1_16FlashAttnFwdSm80INS1_25CollectiveMainloopFwdSm80ILi4ELi1ELb0EN4cute5tupleIJNS5_1CILi128EEENS7_ILi80EEENS7_ILi64EEEEEELi64ENS_10bfloat16_tEfNS_4arch4Sm80ELb1ELb0ELb0ELb1ELb1ELb1ELb1ELb1EEENS1_21CollectiveEpilogueFwdINS6_IJS8_SA_S9_EEENS6_IJNS7_ILi1EEESI_SI_EEESC_SE_Li128ELb1ELb1ELb1ELb0EEENS1_36VarlenDynamicPersistentTileSchedulerILi128ELi80ELi128ELi128ELb1ELb1ELb0ELb1ELb1ELb1EEEEEEEEEvNT_6ParamsE)
        /*0014*/ 	.word	0x00000000


	//----- nvinfo : EIATTR_REGCOUNT
	.align		4
.L_14:
        /*0018*/ 	.byte	0x04, 0x2f
        /*001a*/ 	.short	(.L_16 - .L_15)
	.align		4
.L_15:
        /*001c*/ 	.word	index@(_ZN7cutlass13device_kernelIN5flash19enable_sm80_to_sm89INS1_16FlashAttnFwdSm80INS1_25CollectiveMainloopFwdSm80ILi4ELi1ELb0EN4cute5tupleIJNS5_1CILi128EEENS7_ILi80EEENS7_ILi64EEEEEELi64ENS_10bfloat16_tEfNS_4arch4Sm80ELb1ELb0ELb0ELb1ELb1ELb0ELb1ELb1EEENS1_21CollectiveEpilogueFwdINS6_IJS8_SA_S9_EEENS6_IJNS7_ILi1EEESI_SI_EEESC_SE_Li128ELb1ELb1ELb1ELb0EEENS1_36VarlenDynamicPersistentTileSchedulerILi128ELi80ELi128ELi128ELb1ELb1ELb0ELb1ELb1ELb1EEEEEEEEEvNT_6ParamsE)
        /*0020*/ 	.word	0x00000004


	//----- nvinfo : EIATTR_FRAME_SIZE
	.align		4
.L_16:
        /*0024*/ 	.byte	0x04, 0x11
        /*0026*/ 	.short	(.L_18 - .L_17)
	.align		4
.L_17:
        /*0028*/ 	.word	index@(_ZN7cutlass13device_kernelIN5flash19enable_sm80_to_sm89INS1_16FlashAttnFwdSm80INS1_25CollectiveMainloopFwdSm80ILi4ELi1ELb0EN4cute5tupleIJNS5_1CILi128EEENS7_ILi80EEENS7_ILi64EEEEEELi64ENS_10bfloat16_tEfNS_4arch4Sm80ELb1ELb0ELb0ELb1ELb1ELb0ELb1ELb1EEENS1_21CollectiveEpilogueFwdINS6_IJS8_SA_S9_EEENS6_IJNS7_ILi1EEESI_SI_EEESC_SE_Li128ELb1ELb1ELb1ELb0EEENS1_36VarlenDynamicPersistentTileSchedulerILi128ELi80ELi128ELi128ELb1ELb1ELb0ELb1ELb1ELb1EEEEEEEEEvNT_6ParamsE)
        /*002c*/ 	.word	0x00000000


	//----- nvinfo : EIATTR_REGCOUNT
	.align		4
.L_18:
        /*0030*/ 	.byte	0x04, 0x2f
        /*0032*/ 	.short	(.L_20 - .L_19)
	.align		4
.L_19:
        /*0034*/ 	.word	index@(_ZN7cutlass13device_kernelIN5flash19enable_sm80_to_sm89INS1_16FlashAttnFwdSm80INS1_25CollectiveMainloopFwdSm80ILi4ELi1ELb0EN4cute5tupleIJNS5_1CILi128EEENS7_ILi112EEENS7_ILi64EEEEEELi64ENS_10bfloat16_tEfNS_4arch4Sm80ELb1ELb0ELb0ELb0ELb1ELb0ELb1ELb1EEENS1_21CollectiveEpilogueFwdINS6_IJS8_SA_S9_EEENS6_IJNS7_ILi1EEESI_SI_EEESC_SE_Li128ELb0ELb1ELb1ELb0EEENS1_30DynamicPersistentTileSchedulerILi128ELi128ELb1ELb1ELb0EEEEEEEEEvNT_6ParamsE)
        /*0038*/ 	.word	0x00000004


	//----- nvinfo : EIATTR_FRAME_SIZE
	.align		4
.L_20:
        /*003c*/ 	.byte	0x04, 0x11
        /*003e*/ 	.short	(.L_22 - .L_21)
	.align		4
.L_21:
        /*0040*/ 	.word	index@(_ZN7cutlass13device_kernelIN5flash19enable_sm80_to_sm89INS1_16FlashAttnFwdSm80INS1_25CollectiveMainloopFwdSm80ILi4ELi1ELb0EN4cute5tupleIJNS5_1CILi128EEENS7_ILi112EEENS7_ILi64EEEEEELi64ENS_10bfloat16_tEfNS_4arch4Sm80ELb1ELb0ELb0ELb0ELb1ELb0ELb1ELb1EEENS1_21CollectiveEpilogueFwdINS6_IJS8_SA_S9_EEENS6_IJNS7_ILi1EEESI_SI_EEESC_SE_Li128ELb0ELb1ELb1ELb0EEENS1_30DynamicPersistentTileSchedulerILi128ELi128ELb1ELb1ELb0EEEEEEEEEvNT_6ParamsE)
        /*0044*/ 	.word	0x00000000


	//----- nvinfo : EIATTR_REGCOUNT
	.align		4
.L_22:
        /*0048*/ 	.byte	0x04, 0x2f
        /*004a*/ 	.short	(.L_24 - .L_23)
	.align		4
.L_23:
        /*004c*/ 	.word	index@(_ZN7cutlass13device_kernelIN5flash19enable_sm80_to_sm89INS1_16FlashAttnFwdSm80INS1_25CollectiveMainloopFwdSm80ILi4ELi1ELb0EN4cute5tupleIJNS5_1CILi128EEENS7_ILi80EEENS7_ILi64EEEEEELi64ENS_10bfloat16_tEfNS_4arch4Sm80ELb0ELb1ELb0ELb1ELb1ELb1ELb1ELb1EEENS1_21CollectiveEpilogueFwdINS6_IJS8_SA_S9_EEENS6_IJNS7_ILi1EEESI_SI_EEESC_SE_Li128ELb1ELb1ELb1ELb0EEENS1_36VarlenDynamicPersistentTileSchedulerILi128ELi80ELi128ELi128ELb1ELb1ELb0ELb1ELb0ELb1EEEEEEEEEvNT_6ParamsE)
        /*0050*/ 	.word	0x00000004


	//----- nvinfo : EIATTR_FRAME_SIZE
	.align		4
.L_24:
        /*0054*/ 	.byte	0x04, 0x11
        /*0056*/ 	.short	(.L_26 - .L_25)
	.align		4
.L_25:
        /*0058*/ 	.word	index@(_ZN7cutlass13device_kernelIN5flash19enable_sm80_to_sm89INS1_16FlashAttnFwdSm80INS1_25CollectiveMainloopFwdSm80ILi4ELi1ELb0EN4cute5tupleIJNS5_1CILi128EEENS7_ILi80EEENS7_ILi64EEEEEELi64ENS_10bfloat16_tEfNS_4arch4Sm80ELb0ELb1ELb0ELb1ELb1ELb1ELb1ELb1EEENS1_21CollectiveEpilogueFwdINS6_IJS8_SA_S9_EEENS6_IJNS7_ILi1EEESI_SI_EEESC_SE_Li128ELb1ELb1ELb1ELb0EEENS1_36VarlenDynamicPersistentTileSchedulerILi128ELi80ELi128ELi128ELb1ELb1ELb0ELb1ELb0ELb1EEEEEEEEEvNT_6ParamsE)
        /*005c*/ 	.word	0x00000000


	//----- nvinfo : EIATTR_REGCOUNT
	.align		4
.L_26:
        /*0060*/ 	.byte	0x04, 0x2f
        /*0062*/ 	.short	(.L_28 - .L_27)
	.align		4
.L_27:
        /*0064*/ 	.word	index@(_ZN7cutlass13device_kernelIN5flash19enable_sm80_to_sm89INS1_16FlashAttnFwdSm80INS1_25CollectiveMainloopFwdSm80ILi4ELi1ELb0EN4cute5tupleIJNS5_1CILi128EEENS7_ILi80EEENS7_ILi64EEEEEELi64ENS_10bfloat16_tEfNS_4arch4Sm80ELb0ELb1ELb0ELb1ELb1ELb0ELb1ELb1EEENS1_21CollectiveEpilogueFwdINS6_IJS8_SA_S9_EEENS6_IJNS7_ILi1EEESI_SI_EEESC_SE_Li128ELb1ELb1ELb1ELb0EEENS1_36VarlenDynamicPersistentTileSchedulerILi128ELi80ELi128ELi128ELb1ELb1ELb0ELb1ELb0ELb1EEEEEEEEEvNT_6ParamsE)
        /*0068*/ 	.word	0x00000004


	//----- nvinfo : EIATTR_FRAME_SIZE
	.align		4
.L_28:
        /*006c*/ 	.byte	0x04, 0x11
        /*006e*/ 	.short	(.L_30 - .L_29)
	.align		4
.L_29:
        /*0070*/ 	.word	index@(_ZN7cutlass13device_kernelIN5flash19enable_sm80_to_sm89INS1_16FlashAttnFwdSm80INS1_25CollectiveMainloopFwdSm80ILi4ELi1ELb0EN4cute5tupleIJNS5_1CILi128EEENS7_ILi80EEENS7_ILi64EEEEEELi64ENS_10bfloat16_tEfNS_4arch4Sm80ELb0ELb1ELb0ELb1ELb1ELb0ELb1ELb1EEENS1_21CollectiveEpilogueFwdINS6_IJS8_SA_S9_EEENS6_IJNS7_ILi1EEESI_SI_EEESC_SE_Li128ELb1ELb1ELb1ELb0EEENS1_36VarlenDynamicPersistentTileSchedulerILi128ELi80ELi128ELi128ELb1ELb1ELb0ELb1ELb0ELb1EEEEEEEEEvNT_6ParamsE)
        /*0074*/ 	.word	0x00000000


	//----- nvinfo : EIATTR_REGCOUNT
	.align		4
.L_30:
        /*0078*/ 	.byte	0x04, 0x2f
        /*007a*/ 	.short	(.L_32 - .L_31)
	.align		4
.L_31:
        /*007c*/ 	.word	index@(_ZN7cutlass13device_kernelIN5flash19enable_sm80_to_sm89INS1_16FlashAttnFwdSm80INS1_25CollectiveMainloopFwdSm80ILi4ELi1ELb0EN4cute5tupleIJNS5_1CILi128EEENS7_ILi96EEENS7_ILi64EEEEEELi64ENS_10bfloat16_tEfNS_4arch4Sm80ELb0ELb1ELb0ELb0ELb1ELb0ELb1ELb1EEENS1_21CollectiveEpilogueFwdINS6_IJS8_SA_S9_EEENS6_IJNS7_ILi1EEESI_SI_EEESC_SE_Li128ELb0ELb1ELb1ELb0EEENS1_19SingleTileSchedulerILb0ELb1ELb1ELi128EEEEEEEEEvNT_6ParamsE)
        /*0080*/ 	.word	0x00000004


	//----- nvinfo : EIATTR_FRAME_SIZE
	.align		4
.L_32:
        /*0084*/ 	.byte	0x04, 0x11
        /*0086*/ 	.short	(.L_34 - .L_33)
	.align		4
.L_33:
        /*0088*/ 	.word	index@(_ZN7cutlass13device_kernelIN5flash19enable_sm80_to_sm89INS1_16FlashAttnFwdSm80INS1_25CollectiveMainloopFwdSm80ILi4ELi1ELb0EN4cute5tupleIJNS5_1CILi128EEENS7_ILi96EEENS7_ILi64EEEEEELi64ENS_10bfloat16_tEfNS_4arch4Sm80ELb0ELb1ELb0ELb0ELb1ELb0ELb1ELb1EEENS1_21CollectiveEpilogueFwdINS6_IJS8_SA_S9_EEENS6_IJNS7_ILi1EEESI_SI_EEESC_SE_Li128ELb0ELb1ELb1ELb0EEENS1_19SingleTileSchedulerILb0ELb1ELb1ELi128EEEEEEEEEvNT_6ParamsE)
        /*008c*/ 	.word	0x00000000


	//----- nvinfo : EIATTR_REGCOUNT
	.align		4
.L_34:
        /*0090*/ 	.byte	0x04, 0x2f
        /*0092*/ 	.short	(.L_36 - .L_35)
	.align		4
.L_35:
        /*0094*/ 	.word	index@(_ZN7cutlass13device_kernelIN5flash19enable_sm80_to_sm89INS1_16FlashAttnFwdSm80INS1_25CollectiveMainloopFwdSm80ILi4ELi1ELb0EN4cute5tupleIJNS5_1CILi128EEENS7_ILi80EEENS7_ILi64EEEEEELi64ENS_10bfloat16_tEfNS_4arch4Sm80ELb0ELb0ELb0ELb1ELb1ELb1ELb1ELb1EEENS1_21CollectiveEpilogueFwdINS6_IJS8_SA_S9_EEENS6_IJNS7_ILi1EEESI_SI_EEESC_SE_Li128ELb1ELb1ELb1ELb0EEENS1_36VarlenDynamicPersistentTileSchedulerILi128ELi80ELi128ELi128ELb1ELb1ELb0ELb0ELb1ELb1EEEEEEEEEvNT_6ParamsE)
        /*0098*/ 	.word	0x00000004


	//----- nvinfo : EIATTR_FRAME_SIZE
	.align		4
.L_36:
        /*009c*/ 	.byte	0x04, 0x11
        /*009e*/ 	.short	(.L_38 - .L_37)
	.align		4
.L_37:
        /*00a0*/ 	.word	index@(_ZN7cutlass13device_kernelIN5flash19enable_sm80_to_sm89INS1_16FlashAttnFwdSm80INS1_25CollectiveMainloopFwdSm80ILi4ELi1ELb0EN4cute5tupleIJNS5_1CILi128EEENS7_ILi80EEENS7_ILi64EEEEEELi64ENS_10bfloat16_tEfNS_4arch4Sm80ELb0ELb0ELb0ELb1ELb1ELb1ELb1ELb1EEENS1_21CollectiveEpilogueFwdINS6_IJS8_SA_S9_EEENS6_IJNS7_ILi1EEESI_SI_EEESC_SE_Li128ELb1ELb1ELb1ELb0EEENS1_36VarlenDynamicPersistentTileSchedulerILi128ELi80ELi128ELi128ELb1ELb1ELb0ELb0ELb1ELb1EEEEEEEEEvNT_6ParamsE)
        /*00a4*/ 	.word	0x00000000


	//----- nvinfo : EIATTR_REGCOUNT
	.align		4
.L_38:
        /*00a8*/ 	.byte	0x04, 0x2f
        /*00aa*/ 	.short	(.L_40 - .L_39)
	.align		4
.L_39:
        /*00ac*/ 	.word	index@(_ZN7cutlass13device_kernelIN5flash19enable_sm80_to_sm89INS1_16FlashAttnFwdSm80INS1_25CollectiveMainloopFwdSm80ILi4ELi1ELb0EN4cute5tupleIJNS5_1CILi128EEENS7_ILi80EEENS7_ILi64EEEEEELi64ENS_10bfloat16_tEfNS_4arch4Sm80ELb0ELb0ELb0ELb1ELb1ELb0ELb1ELb1EEENS1_21CollectiveEpilogueFwdINS6_IJS8_SA_S9_EEENS6_IJNS7_ILi1EEESI_SI_EEESC_SE_Li128ELb1ELb1ELb1ELb0EEENS1_36VarlenDynamicPersistentTileSchedulerILi128ELi80ELi128ELi128ELb1ELb1ELb0ELb0ELb1ELb1EEEEEEEEEvNT_6ParamsE)
        /*00b0*/ 	.word	0x00000004


	//----- nvinfo : EIATTR_FRAME_SIZE
	.align		4
.L_40:
        /*00b4*/ 	.byte	0x04, 0x11
        /*00b6*/ 	.short	(.L_42 - .L_41)
	.align		4
.L_41:
        /*00b8*/ 	.word	index@(_ZN7cutlass13device_kernelIN5flash19enable_sm80_to_sm89INS1_16FlashAttnFwdSm80INS1_25CollectiveMainloopFwdSm80ILi4ELi1ELb0EN4cute5tupleIJNS5_1CILi128EEENS7_ILi80EEENS7_ILi64EEEEEELi64ENS_10bfloat16_tEfNS_4arch4Sm80ELb0ELb0ELb0ELb1ELb1ELb0ELb1ELb1EEENS1_21CollectiveEpilogueFwdINS6_IJS8_SA_S9_EEENS6_IJNS7_ILi1EEESI_SI_EEESC_SE_Li128ELb1ELb1ELb1ELb0EEENS1_36VarlenDynamicPersistentTileSchedulerILi128ELi80ELi128ELi128ELb1ELb1ELb0ELb0ELb1ELb1EEEEEEEEEvNT_6ParamsE)
        /*00bc*/ 	.word	0x00000000


	//----- nvinfo : EIATTR_REGCOUNT
	.align		4
.L_42:
        /*00c0*/ 	.byte	0x04, 0x2f
        /*00c2*/ 	.short	(.L_44 - .L_43)
	.align		4
.L_43:
        /*00c4*/ 	.word	index@(_ZN7cutlass13device_kernelIN5flash19enable_sm80_to_sm89INS1_16FlashAttnFwdSm80INS1_25CollectiveMainloopFwdSm80ILi4ELi1ELb0EN4cute5tupleIJNS5_1CILi128EEENS7_ILi112EEENS7_ILi64EEEEEELi64ENS_10bfloat16_tEfNS_4arch4Sm80ELb0ELb0ELb0ELb0ELb1ELb0ELb1ELb1EEENS1_21CollectiveEpilogueFwdINS6_IJS8_SA_S9_EEENS6_IJNS7_ILi1EEESI_SI_EEESC_SE_Li128ELb0ELb1ELb1ELb0EEENS1_19SingleTileSchedulerILb0ELb1ELb1ELi128EEEEEEEEEvNT_6ParamsE)
        /*00c8*/ 	.word	0x00000004


	//----- nvinfo : EIATTR_FRAME_SIZE
	.align		4
.L_44:
        /*00cc*/ 	.byte	0x04, 0x11
        /*00ce*/ 	.short	(.L_46 - .L_45)
	.align		4
.L_45:
        /*00d0*/ 	.word	index@(_ZN7cutlass13device_kernelIN5flash19enable_sm80_to_sm89INS1_16FlashAttnFwdSm80INS1_25CollectiveMainloopFwdSm80ILi4ELi1ELb0EN4cute5tupleIJNS5_1CILi128EEENS7_ILi112EEENS7_ILi64EEEEEELi64ENS_10bfloat16_tEfNS_4arch4Sm80ELb0ELb0ELb0ELb0ELb1ELb0ELb1ELb1EEENS1_21CollectiveEpilogueFwdINS6_IJS8_SA_S9_EEENS6_IJNS7_ILi1EEESI_SI_EEESC_SE_Li128ELb0ELb1ELb1ELb0EEENS1_19SingleTileSchedulerILb0ELb1ELb1ELi128EEEEEEEEEvNT_6ParamsE)
        /*00d4*/ 	.word	0x00000000


	//----- nvinfo : EIATTR_MIN_STACK_SIZE
	.align		4
.L_46:
        /*00d8*/ 	.byte	0x04, 0x12
        /*00da*/ 	.short	(.L_48 - .L_47)
	.align		4
.L_47:
        /*00dc*/ 	.word	index@(_ZN7cutlass13device_kernelIN5flash19enable_sm80_to_sm89INS1_16FlashAttnFwdSm80INS1_25CollectiveMainloopFwdSm80ILi4ELi1ELb0EN4cute5tupleIJNS5_1CILi128EEENS7_ILi112EEENS7_ILi64EEEEEELi64ENS_10bfloat16_tEfNS_4arch4Sm80ELb0ELb0ELb0ELb0ELb1ELb0ELb1ELb1EEENS1_21CollectiveEpilogueFwdINS6_IJS8_SA_S9_EEENS6_IJNS7_ILi1EEESI_SI_EEESC_SE_Li128ELb0ELb1ELb1ELb0EEENS1_19SingleTileSchedulerILb0ELb1ELb1ELi128EEEEEEEEEvNT_6ParamsE)
        /*00e0*/ 	.word	0x00000000


	//----- nvinfo : EIATTR_MIN_STACK_SIZE
	.align		4
.L_48:
        /*00e4*/ 	.byte	0x04, 0x12
        /*00e6*/ 	.short	(.L_50 - .L_49)
	.align		4
.L_49:
        /*00e8*/ 	.word	index@(_ZN7cutlass13device_kernelIN5flash19enable_sm80_to_sm89INS1_16FlashAttnFwdSm80INS1_25CollectiveMainloopFwdSm80ILi4ELi1ELb0EN4cute5tupleIJNS5_1CILi128EEENS7_ILi80EEENS7_ILi64EEEEEELi64ENS_10bfloat16_tEfNS_4arch4Sm80ELb0ELb0ELb0ELb1ELb1ELb0ELb1ELb1EEENS1_21CollectiveEpilogueFwdINS6_IJS8_SA_S9_EEENS6_IJNS7_ILi1EEESI_SI_EEESC_SE_Li128ELb1ELb1ELb1ELb0EEENS1_36VarlenDynamicPersistentTileSchedulerILi128ELi80ELi128ELi128ELb1ELb1ELb0ELb0ELb1ELb1EEEEEEEEEvNT_6ParamsE)
        /*00ec*/ 	.word	0x00000000


	//----- nvinfo : EIATTR_MIN_STACK_SIZE
	.align		4
.L_50:
        /*00f0*/ 	.byte	0x04, 0x12
        /*00f2*/ 	.short	(.L_52 - .L_51)
	.align		4
.L_51:
        /*00f4*/ 	.word	index@(_ZN7cutlass13device_kernelIN5flash19enable_sm80_to_sm89INS1_16FlashAttnFwdSm80INS1_25CollectiveMainloopFwdSm80ILi4ELi1ELb0EN4cute5tupleIJNS5_1CILi128EEENS7_ILi80EEENS7_ILi64EEEEEELi64ENS_10bfloat16_tEfNS_4arch4Sm80ELb0ELb0ELb0ELb1ELb1ELb1ELb1ELb1EEENS1_21CollectiveEpilogueFwdINS6_IJS8_SA_S9_EEENS6_IJNS7_ILi1EEESI_SI_EEESC_SE_Li128ELb1ELb1ELb1ELb0EEENS1_36VarlenDynamicPersistentTileSchedulerILi128ELi80ELi128ELi128ELb1ELb1ELb0ELb0ELb1ELb1EEEEEEEEEvNT_6ParamsE)
        /*00f8*/ 	.word	0x00000000


	//----- nvinfo : EIATTR_MIN_STACK_SIZE
	.align		4
.L_52:
        /*00fc*/ 	.byte	0x04, 0x12
        /*00fe*/ 	.short	(.L_54 - .L_53)
	.align		4
.L_53:
        /*0100*/ 	.word	index@(_ZN7cutlass13device_kernelIN5flash19enable_sm80_to_sm89INS1_16FlashAttnFwdSm80INS1_25CollectiveMainloopFwdSm80ILi4ELi1ELb0EN4cute5tupleIJNS5_1CILi128EEENS7_ILi96EEENS7_ILi64EEEEEELi64ENS_10bfloat16_tEfNS_4arch4Sm80ELb0ELb1ELb0ELb0ELb1ELb0ELb1ELb1EEENS1_21CollectiveEpilogueFwdINS6_IJS8_SA_S9_EEENS6_IJNS7_ILi1EEESI_SI_EEESC_SE_Li128ELb0ELb1ELb1ELb0EEENS1_19SingleTileSchedulerILb0ELb1ELb1ELi128EEEEEEEEEvNT_6ParamsE)
        /*0104*/ 	.word	0x00000000


	//----- nvinfo : EIATTR_MIN_STACK_SIZE
	.align		4
.L_54:
        /*0108*/ 	.byte	0x04, 0x12
        /*010a*/ 	.short	(.L_56 - .L_55)
	.align		4
.L_55:
        /*010c*/ 	.word	index@(_ZN7cutlass13device_kernelIN5flash19enable_sm80_to_sm89INS1_16FlashAttnFwdSm80INS1_25CollectiveMainloopFwdSm80ILi4ELi1ELb0EN4cute5tupleIJNS5_1CILi128EEENS7_ILi80EEENS7_ILi64EEEEEELi64ENS_10bfloat16_tEfNS_4arch4Sm80ELb0ELb1ELb0ELb1ELb1ELb0ELb1ELb1EEENS1_21CollectiveEpilogueFwdINS6_IJS8_SA_S9_EEENS6_IJNS7_ILi1EEESI_SI_EEESC_SE_Li128ELb1ELb1ELb1ELb0EEENS1_36VarlenDynamicPersistentTileSchedulerILi128ELi80ELi128ELi128ELb1ELb1ELb0ELb1ELb0ELb1EEEEEEEEEvNT_6ParamsE)
        /*0110*/ 	.word	0x00000000


	//----- nvinfo : EIATTR_MIN_STACK_SIZE
	.align		4
.L_56:
        /*0114*/ 	.byte	0x04, 0x12
        /*0116*/ 	.short	(.L_58 - .L_57)
	.align		4
.L_57:
        /*0118*/ 	.word	index@(_ZN7cutlass13device_kernelIN5flash19enable_sm80_to_sm89INS1_16FlashAttnFwdSm80INS1_25CollectiveMainloopFwdSm80ILi4ELi1ELb0EN4cute5tupleIJNS5_1CILi128EEENS7_ILi80EEENS7_ILi64EEEEEELi64ENS_10bfloat16_tEfNS_4arch4Sm80ELb0ELb1ELb0ELb1ELb1ELb1ELb1ELb1EEENS1_21CollectiveEpilogueFwdINS6_IJS8_SA_S9_EEENS6_IJNS7_ILi1EEESI_SI_EEESC_SE_Li128ELb1ELb1ELb1ELb0EEENS1_36VarlenDynamicPersistentTileSchedulerILi128ELi80ELi128ELi128ELb1ELb1ELb0ELb1ELb0ELb1EEEEEEEEEvNT_6ParamsE)
        /*011c*/ 	.word	0x00000000


	//----- nvinfo : EIATTR_MIN_STACK_SIZE
	.align		4
.L_58:
        /*0120*/ 	.byte	0x04, 0x12
        /*0122*/ 	.short	(.L_60 - .L_59)
	.align		4
.L_59:
        /*0124*/ 	.word	index@(_ZN7cutlass13device_kernelIN5flash19enable_sm80_to_sm89INS1_16FlashAttnFwdSm80INS1_25CollectiveMainloopFwdSm80ILi4ELi1ELb0EN4cute5tupleIJNS5_1CILi128EEENS7_ILi112EEENS7_ILi64EEEEEELi64ENS_10bfloat16_tEfNS_4arch4Sm80ELb1ELb0ELb0ELb0ELb1ELb0ELb1ELb1EEENS1_21CollectiveEpilogueFwdINS6_IJS8_SA_S9_EEENS6_IJNS7_ILi1EEESI_SI_EEESC_SE_Li128ELb0ELb1ELb1ELb0EEENS1_30DynamicPersistentTileSchedulerILi128ELi128ELb1ELb1ELb0EEEEEEEEEvNT_6ParamsE)
        /*0128*/ 	.word	0x00000000


	//----- nvinfo : EIATTR_MIN_STACK_SIZE
	.align		4
.L_60:
        /*012c*/ 	.byte	0x04, 0x12
        /*012e*/ 	.short	(.L_62 - .L_61)
	.align		4
.L_61:
        /*0130*/ 	.word	index@(_ZN7cutlass13device_kernelIN5flash19enable_sm80_to_sm89INS1_16FlashAttnFwdSm80INS1_25CollectiveMainloopFwdSm80ILi4ELi1ELb0EN4cute5tupleIJNS5_1CILi128EEENS7_ILi80EEENS7_ILi64EEEEEELi64ENS_10bfloat16_tEfNS_4arch4Sm80ELb1ELb0ELb0ELb1ELb1ELb0ELb1ELb1EEENS1_21CollectiveEpilogueFwdINS6_IJS8_SA_S9_EEENS6_IJNS7_ILi1EEESI_SI_EEESC_SE_Li128ELb1ELb1ELb1ELb0EEENS1_36VarlenDynamicPersistentTileSchedulerILi128ELi80ELi128ELi128ELb1ELb1ELb0ELb1ELb1ELb1EEEEEEEEEvNT_6ParamsE)
        /*0134*/ 	.word	0x00000000


	//----- nvinfo : EIATTR_MIN_STACK_SIZE
	.align		4
.L_62:
        /*0138*/ 	.byte	0x04, 0x12
        /*013a*/ 	.short	(.L_64 - .L_63)
	.align		4
.L_63:
        /*013c*/ 	.word	index@(_ZN7cutlass13device_kernelIN5flash19enable_sm80_to_sm89INS1_16FlashAttnFwdSm80INS1_25CollectiveMainloopFwdSm80ILi4ELi1ELb0EN4cute5tupleIJNS5_1CILi128EEENS7_ILi80EEENS7_ILi64EEEEEELi64ENS_10bfloat16_tEfNS_4arch4Sm80ELb1ELb0ELb0ELb1ELb1ELb1ELb1ELb1EEENS1_21CollectiveEpilogueFwdINS6_IJS8_SA_S9_EEENS6_IJNS7_ILi1EEESI_SI_EEESC_SE_Li128ELb1ELb1ELb1ELb0EEENS1_36VarlenDynamicPersistentTileSchedulerILi128ELi80ELi128ELi128ELb1ELb1ELb0ELb1ELb1ELb1EEEEEEEEEvNT_6ParamsE)
        /*0140*/ 	.word	0x00000000
.L_64:


//--------------------- .nv.compat                --------------------------
	.section	.nv.compat,"",@"SHT_CUDA_COMPAT_INFO"
	.align	4
        /*0000*/ 	.byte	0x02, 0x09, 0x01, 0x00, 0x02, 0x02, 0x01, 0x00, 0x02, 0x05, 0x05, 0x00, 0x03, 0x07, 0x01, 0x01
        /*0010*/ 	.byte	0x02, 0x03, 0x00, 0x00, 0x02, 0x06, 0x01, 0x00, 0x04, 0x0b, 0x08, 0x00, 0x00, 0x00, 0x00, 0x00
        /*0020*/ 	.byte	0x00, 0x00, 0x00, 0x00


//--------------------- .nv.info._ZN7cutlass13device_kernelIN5flash19enable_sm80_to_sm89INS1_16FlashAttnFwdSm80INS1_25CollectiveMainloopFwdSm80ILi4ELi1ELb0EN4cute5tupleIJNS5_1CILi128EEENS7_ILi112EEENS7_ILi64EEEEEELi64ENS_10bfloat16_tEfNS_4arch4Sm80ELb0ELb0ELb0ELb0ELb1ELb0ELb1ELb1EEENS1_21CollectiveEpilogueFwdINS6_IJS8_SA_S9_EEENS6_IJNS7_ILi1EEESI_SI_EEESC_SE_Li128ELb0ELb1ELb1ELb0EEENS1_19SingleTileSchedulerILb0ELb1ELb1ELi128EEEEEEEEEvNT_6ParamsE --------------------------
	.section	.nv.info._ZN7cutlass13device_kernelIN5flash19enable_sm80_to_sm89INS1_16FlashAttnFwdSm80INS1_25CollectiveMainloopFwdSm80ILi4ELi1ELb0EN4cute5tupleIJNS5_1CILi128EEENS7_ILi112EEENS7_ILi64EEEEEELi64ENS_10bfloat16_tEfNS_4arch4Sm80ELb0ELb0ELb0ELb0ELb1ELb0ELb1ELb1EEENS1_21CollectiveEpilogueFwdINS6_IJS8_SA_S9_EEENS6_IJNS7_ILi1EEESI_SI_EEESC_SE_Li128ELb0ELb1ELb1ELb0EEENS1_19SingleTileSchedulerILb0ELb1ELb1ELi128EEEEEEEEEvNT_6ParamsE,"",@"SHT_CUDA_INFO"
	.sectionflags	@""
	.align	4


	//----- nvinfo : EIATTR_CUDA_API_VERSION
	.align		4
        /*0000*/ 	.byte	0x04, 0x37
        /*0002*/ 	.short	(.L_66 - .L_65)
.L_65:
        /*0004*/ 	.word	0x00000082


	//----- nvinfo : EIATTR_KPARAM_INFO
	.align		4
.L_66:
        /*0008*/ 	.byte	0x04, 0x17
        /*000a*/ 	.short	(.L_68 - .L_67)
.L_67:
        /*000c*/ 	.word	0x00000000
        /*0010*/ 	.short	0x0000
        /*0012*/ 	.short	0x0000
        /*0014*/ 	.byte	0x00, 0xf0, 0x61, 0x10


	//----- nvinfo : EIATTR_SPARSE_MMA_MASK
	.align		4
.L_68:
        /*0018*/ 	.byte	0x03, 0x50
        /*001a*/ 	.short	0x0000


	//----- nvinfo : EIATTR_MAXREG_COUNT
	.align		4
        /*001c*/ 	.byte	0x03, 0x1b
        /*001e*/ 	.short	0x00ff


	//----- nvinfo : EIATTR_MERCURY_ISA_VERSION
	.align		4
        /*0020*/ 	.byte	0x03, 0x5f
        /*0022*/ 	.short	0x0101


	//----- nvinfo : EIATTR_VRC_CTA_INIT_COUNT
	.align		4
        /*0024*/ 	.byte	0x02, 0x4a
	.zero		1
	.zero		1


	//----- nvinfo : EIATTR_EXIT_INSTR_OFFSETS
	.align		4
        /*0028*/ 	.byte	0x04, 0x1c
        /*002a*/ 	.short	(.L_70 - .L_69)


	//   ....[0]....
.L_69:
        /*002c*/ 	.word	0x00000010


	//----- nvinfo : EIATTR_MAX_THREADS
	.align		4
.L_70:
        /*0030*/ 	.byte	0x04, 0x05
        /*0032*/ 	.short	(.L_72 - .L_71)
.L_71:
        /*0034*/ 	.word	0x00000080
        /*0038*/ 	.word	0x00000001
        /*003c*/ 	.word	0x00000001


	//----- nvinfo : EIATTR_CBANK_PARAM_SIZE
	.align		4
.L_72:
        /*0040*/ 	.byte	0x03, 0x19
        /*0042*/ 	.short	0x0418


	//----- nvinfo : EIATTR_PARAM_CBANK
	.align		4
        /*0044*/ 	.byte	0x04, 0x0a
        /*0046*/ 	.short	(.L_74 - .L_73)
	.align		4
.L_73:
        /*0048*/ 	.word	index@(.nv.constant0._ZN7cutlass13device_kernelIN5flash19enable_sm80_to_sm89INS1_16FlashAttnFwdSm80INS1_25CollectiveMainloopFwdSm80ILi4ELi1ELb0EN4cute5tupleIJNS5_1CILi128EEENS7_ILi112EEENS7_ILi64EEEEEELi64ENS_10bfloat16_tEfNS_4arch4Sm80ELb0ELb0ELb0ELb0ELb1ELb0ELb1ELb1EEENS1_21CollectiveEpilogueFwdINS6_IJS8_SA_S9_EEENS6_IJNS7_ILi1EEESI_SI_EEESC_SE_Li128ELb0ELb1ELb1ELb0EEENS1_19SingleTileSchedulerILb0ELb1ELb1ELi128EEEEEEEEEvNT_6ParamsE)
        /*004c*/ 	.short	0x0380
        /*004e*/ 	.short	0x0418


	//----- nvinfo : EIATTR_SW_WAR
	.align		4
.L_74:
        /*0050*/ 	.byte	0x04, 0x36
        /*0052*/ 	.short	(.L_76 - .L_75)
.L_75:
        /*0054*/ 	.word	0x00000008
.L_76:


//--------------------- .nv.info._ZN7cutlass13device_kernelIN5flash19enable_sm80_to_sm89INS1_16FlashAttnFwdSm80INS1_25CollectiveMainloopFwdSm80ILi4ELi1ELb0EN4cute5tupleIJNS5_1CILi128EEENS7_ILi80EEENS7_ILi64EEEEEELi64ENS_10bfloat16_tEfNS_4arch4Sm80ELb0ELb0ELb0ELb1ELb1ELb0ELb1ELb1EEENS1_21CollectiveEpilogueFwdINS6_IJS8_SA_S9_EEENS6_IJNS7_ILi1EEESI_SI_EEESC_SE_Li128ELb1ELb1ELb1ELb0EEENS1_36VarlenDynamicPersistentTileSchedulerILi128ELi80ELi128ELi128ELb1ELb1ELb0ELb0ELb1ELb1EEEEEEEEEvNT_6ParamsE --------------------------
	.section	.nv.info._ZN7cutlass13device_kernelIN5flash19enable_sm80_to_sm89INS1_16FlashAttnFwdSm80INS1_25CollectiveMainloopFwdSm80ILi4ELi1ELb0EN4cute5tupleIJNS5_1CILi128EEENS7_ILi80EEENS7_ILi64EEEEEELi64ENS_10bfloat16_tEfNS_4arch4Sm80ELb0ELb0ELb0ELb1ELb1ELb0ELb1ELb1EEENS1_21CollectiveEpilogueFwdINS6_IJS8_SA_S9_EEENS6_IJNS7_ILi1EEESI_SI_EEESC_SE_Li128ELb1ELb1ELb1ELb0EEENS1_36VarlenDynamicPersistentTileSchedulerILi128ELi80ELi128ELi128ELb1ELb1ELb0ELb0ELb1ELb1EEEEEEEEEvNT_6ParamsE,"",@"SHT_CUDA_INFO"
	.sectionflags	@""
	.align	4


	//----- nvinfo : EIATTR_CUDA_API_VERSION
	.align		4
        /*0000*/ 	.byte	0x04, 0x37
        /*0002*/ 	.short	(.L_78 - .L_77)
.L_77:
        /*0004*/ 	.word	0x00000082


	//----- nvinfo : EIATTR_KPARAM_INFO
	.align		4
.L_78:
        /*0008*/ 	.byte	0x04, 0x17
        /*000a*/ 	.short	(.L_80 - .L_79)
.L_79:
        /*000c*/ 	.word	0x00000000
        /*0010*/ 	.short	0x0000
        /*0012*/ 	.short	0x0000
        /*0014*/ 	.byte	0x00, 0xf0, 0xe1, 0x10


	//----- nvinfo : EIATTR_SPARSE_MMA_MASK
	.align		4
.L_80:
        /*0018*/ 	.byte	0x03, 0x50
        /*001a*/ 	.short	0x0000


	//----- nvinfo : EIATTR_MAXREG_COUNT
	.align		4
        /*001c*/ 	.byte	0x03, 0x1b
        /*001e*/ 	.short	0x00ff


	//----- nvinfo : EIATTR_MERCURY_ISA_VERSION
	.align		4
        /*0020*/ 	.byte	0x03, 0x5f
        /*0022*/ 	.short	0x0101


	//----- nvinfo : EIATTR_VRC_CTA_INIT_COUNT
	.align		4
        /*0024*/ 	.byte	0x02, 0x4a
	.zero		1
	.zero		1


	//----- nvinfo : EIATTR_EXIT_INSTR_OFFSETS
	.align		4
        /*0028*/ 	.byte	0x04, 0x1c
        /*002a*/ 	.short	(.L_82 - .L_81)


	//   ....[0]....
.L_81:
        /*002c*/ 	.word	0x00000010


	//----- nvinfo : EIATTR_MAX_THREADS
	.align		4
.L_82:
        /*0030*/ 	.byte	0x04, 0x05
        /*0032*/ 	.short	(.L_84 - .L_83)
.L_83:
        /*0034*/ 	.word	0x00000080
        /*0038*/ 	.word	0x00000001
        /*003c*/ 	.word	0x00000001


	//----- nvinfo : EIATTR_CBANK_PARAM_SIZE
	.align		4
.L_84:
        /*0040*/ 	.byte	0x03, 0x19
        /*0042*/ 	.short	0x0438


	//----- nvinfo : EIATTR_PARAM_CBANK
	.align		4
        /*0044*/ 	.byte	0x04, 0x0a
        /*0046*/ 	.short	(.L_86 - .L_85)
	.align		4
.L_85:
        /*0048*/ 	.word	index@(.nv.constant0._ZN7cutlass13device_kernelIN5flash19enable_sm80_to_sm89INS1_16FlashAttnFwdSm80INS1_25CollectiveMainloopFwdSm80ILi4ELi1ELb0EN4cute5tupleIJNS5_1CILi128EEENS7_ILi80EEENS7_ILi64EEEEEELi64ENS_10bfloat16_tEfNS_4arch4Sm80ELb0ELb0ELb0ELb1ELb1ELb0ELb1ELb1EEENS1_21CollectiveEpilogueFwdINS6_IJS8_SA_S9_EEENS6_IJNS7_ILi1EEESI_SI_EEESC_SE_Li128ELb1ELb1ELb1ELb0EEENS1_36VarlenDynamicPersistentTileSchedulerILi128ELi80ELi128ELi128ELb1ELb1ELb0ELb0ELb1ELb1EEEEEEEEEvNT_6ParamsE)
        /*004c*/ 	.short	0x0380
        /*004e*/ 	.short	0x0438


	//----- nvinfo : EIATTR_SW_WAR
	.align		4
.L_86:
        /*0050*/ 	.byte	0x04, 0x36
        /*0052*/ 	.short	(.L_88 - .L_87)
.L_87:
        /*0054*/ 	.word	0x00000008
.L_88:


//--------------------- .nv.info._ZN7cutlass13device_kernelIN5flash19enable_sm80_to_sm89INS1_16FlashAttnFwdSm80INS1_25CollectiveMainloopFwdSm80ILi4ELi1ELb0EN4cute5tupleIJNS5_1CILi128EEENS7_ILi80EEENS7_ILi64EEEEEELi64ENS_10bfloat16_tEfNS_4arch4Sm80ELb0ELb0ELb0ELb1ELb1ELb1ELb1ELb1EEENS1_21CollectiveEpilogueFwdINS6_IJS8_SA_S9_EEENS6_IJNS7_ILi1EEESI_SI_EEESC_SE_Li128ELb1ELb1ELb1ELb0EEENS1_36VarlenDynamicPersistentTileSchedulerILi128ELi80ELi128ELi128ELb1ELb1ELb0ELb0ELb1ELb1EEEEEEEEEvNT_6ParamsE --------------------------
	.section	.nv.info._ZN7cutlass13device_kernelIN5flash19enable_sm80_to_sm89INS1_16FlashAttnFwdSm80INS1_25CollectiveMainloopFwdSm80ILi4ELi1ELb0EN4cute5tupleIJNS5_1CILi128EEENS7_ILi80EEENS7_ILi64EEEEEELi64ENS_10bfloat16_tEfNS_4arch4Sm80ELb0ELb0ELb0ELb1ELb1ELb1ELb1ELb1EEENS1_21CollectiveEpilogueFwdINS6_IJS8_SA_S9_EEENS6_IJNS7_ILi1EEESI_SI_EEESC_SE_Li128ELb1ELb1ELb1ELb0EEENS1_36VarlenDynamicPersistentTileSchedulerILi128ELi80ELi128ELi128ELb1ELb1ELb0ELb0ELb1ELb1EEEEEEEEEvNT_6ParamsE,"",@"SHT_CUDA_INFO"
	.sectionflags	@""
	.align	4


	//----- nvinfo : EIATTR_CUDA_API_VERSION
	.align		4
        /*0000*/ 	.byte	0x04, 0x37
        /*0002*/ 	.short	(.L_90 - .L_89)
.L_89:
        /*0004*/ 	.word	0x00000082


	//----- nvinfo : EIATTR_KPARAM_INFO
	.align		4
.L_90:
        /*0008*/ 	.byte	0x04, 0x17
        /*000a*/ 	.short	(.L_92 - .L_91)
.L_91:
        /*000c*/ 	.word	0x00000000
        /*0010*/ 	.short	0x0000
        /*0012*/ 	.short	0x0000
        /*0014*/ 	.byte	0x00, 0xf0, 0xe1, 0x10


	//----- nvinfo : EIATTR_SPARSE_MMA_MASK
	.align		4
.L_92:
        /*0018*/ 	.byte	0x03, 0x50
        /*001a*/ 	.short	0x0000


	//----- nvinfo : EIATTR_MAXREG_COUNT
	.align		4
        /*001c*/ 	.byte	0x03, 0x1b
        /*001e*/ 	.short	0x00ff


	//----- nvinfo : EIATTR_MERCURY_ISA_VERSION
	.align		4
        /*0020*/ 	.byte	0x03, 0x5f
        /*0022*/ 	.short	0x0101


	//----- nvinfo : EIATTR_VRC_CTA_INIT_COUNT
	.align		4
        /*0024*/ 	.byte	0x02, 0x4a
	.zero		1
	.zero		1


	//----- nvinfo : EIATTR_EXIT_INSTR_OFFSETS
	.align		4
        /*0028*/ 	.byte	0x04, 0x1c
        /*002a*/ 	.short	(.L_94 - .L_93)


	//   ....[0]....
.L_93:
        /*002c*/ 	.word	0x00000010


	//----- nvinfo : EIATTR_MAX_THREADS
	.align		4
.L_94:
        /*0030*/ 	.byte	0x04, 0x05
        /*0032*/ 	.short	(.L_96 - .L_95)
.L_95:
        /*0034*/ 	.word	0x00000080
        /*0038*/ 	.word	0x00000001
        /*003c*/ 	.word	0x00000001


	//----- nvinfo : EIATTR_CBANK_PARAM_SIZE
	.align		4
.L_96:
        /*0040*/ 	.byte	0x03, 0x19
        /*0042*/ 	.short	0x0438


	//----- nvinfo : EIATTR_PARAM_CBANK
	.align		4
        /*0044*/ 	.byte	0x04, 0x0a
        /*0046*/ 	.short	(.L_98 - .L_97)
	.align		4
.L_97:
        /*0048*/ 	.word	index@(.nv.constant0._ZN7cutlass13device_kernelIN5flash19enable_sm80_to_sm89INS1_16FlashAttnFwdSm80INS1_25CollectiveMainloopFwdSm80ILi4ELi1ELb0EN4cute5tupleIJNS5_1CILi128EEENS7_ILi80EEENS7_ILi64EEEEEELi64ENS_10bfloat16_tEfNS_4arch4Sm80ELb0ELb0ELb0ELb1ELb1ELb1ELb1ELb1EEENS1_21CollectiveEpilogueFwdINS6_IJS8_SA_S9_EEENS6_IJNS7_ILi1EEESI_SI_EEESC_SE_Li128ELb1ELb1ELb1ELb0EEENS1_36VarlenDynamicPersistentTileSchedulerILi128ELi80ELi128ELi128ELb1ELb1ELb0ELb0ELb1ELb1EEEEEEEEEvNT_6ParamsE)
        /*004c*/ 	.short	0x0380
        /*004e*/ 	.short	0x0438


	//----- nvinfo : EIATTR_SW_WAR
	.align		4
.L_98:
        /*0050*/ 	.byte	0x04, 0x36
        /*0052*/ 	.short	(.L_100 - .L_99)
.L_99:
        /*0054*/ 	.word	0x00000008
.L_100:


//--------------------- .nv.info._ZN7cutlass13device_kernelIN5flash19enable_sm80_to_sm89INS1_16FlashAttnFwdSm80INS1_25CollectiveMainloopFwdSm80ILi4ELi1ELb0EN4cute5tupleIJNS5_1CILi128EEENS7_ILi96EEENS7_ILi64EEEEEELi64ENS_10bfloat16_tEfNS_4arch4Sm80ELb0ELb1ELb0ELb0ELb1ELb0ELb1ELb1EEENS1_21CollectiveEpilogueFwdINS6_IJS8_SA_S9_EEENS6_IJNS7_ILi1EEESI_SI_EEESC_SE_Li128ELb0ELb1ELb1ELb0EEENS1_19SingleTileSchedulerILb0ELb1ELb1ELi128EEEEEEEEEvNT_6ParamsE --------------------------
	.section	.nv.info._ZN7cutlass13device_kernelIN5flash19enable_sm80_to_sm89INS1_16FlashAttnFwdSm80INS1_25CollectiveMainloopFwdSm80ILi4ELi1ELb0EN4cute5tupleIJNS5_1CILi128EEENS7_ILi96EEENS7_ILi64EEEEEELi64ENS_10bfloat16_tEfNS_4arch4Sm80ELb0ELb1ELb0ELb0ELb1ELb0ELb1ELb1EEENS1_21CollectiveEpilogueFwdINS6_IJS8_SA_S9_EEENS6_IJNS7_ILi1EEESI_SI_EEESC_SE_Li128ELb0ELb1ELb1ELb0EEENS1_19SingleTileSchedulerILb0ELb1ELb1ELi128EEEEEEEEEvNT_6ParamsE,"",@"SHT_CUDA_INFO"
	.sectionflags	@""
	.align	4


	//----- nvinfo : EIATTR_CUDA_API_VERSION
	.align		4
        /*0000*/ 	.byte	0x04, 0x37
        /*0002*/ 	.short	(.L_102 - .L_101)
.L_101:
        /*0004*/ 	.word	0x00000082


	//----- nvinfo : EIATTR_KPARAM_INFO
	.align		4
.L_102:
        /*0008*/ 	.byte	0x04, 0x17
        /*000a*/ 	.short	(.L_104 - .L_103)
.L_103:
        /*000c*/ 	.word	0x00000000
        /*0010*/ 	.short	0x0000
        /*0012*/ 	.short	0x0000
        /*0014*/ 	.byte	0x00, 0xf0, 0x61, 0x10


	//----- nvinfo : EIATTR_SPARSE_MMA_MASK
	.align		4
.L_104:
        /*0018*/ 	.byte	0x03, 0x50
        /*001a*/ 	.short	0x0000


	//----- nvinfo : EIATTR_MAXREG_COUNT
	.align		4
        /*001c*/ 	.byte	0x03, 0x1b
        /*001e*/ 	.short	0x00ff


	//----- nvinfo : EIATTR_MERCURY_ISA_VERSION
	.align		4
        /*0020*/ 	.byte	0x03, 0x5f
        /*0022*/ 	.short	0x0101


	//----- nvinfo : EIATTR_VRC_CTA_INIT_COUNT
	.align		4
        /*0024*/ 	.byte	0x02, 0x4a
	.zero		1
	.zero		1


	//----- nvinfo : EIATTR_EXIT_INSTR_OFFSETS
	.align		4
        /*0028*/ 	.byte	0x04, 0x1c
        /*002a*/ 	.short	(.L_106 - .L_105)


	//   ....[0]....
.L_105:
        /*002c*/ 	.word	0x00000010


	//----- nvinfo : EIATTR_MAX_THREADS
	.align		4
.L_106:
        /*0030*/ 	.byte	0x04, 0x05
        /*0032*/ 	.short	(.L_108 - .L_107)
.L_107:
        /*0034*/ 	.word	0x00000080
        /*0038*/ 	.word	0x00000001
        /*003c*/ 	.word	0x00000001


	//----- nvinfo : EIATTR_CBANK_PARAM_SIZE
	.align		4
.L_108:
        /*0040*/ 	.byte	0x03, 0x19
        /*0042*/ 	.short	0x0418


	//----- nvinfo : EIATTR_PARAM_CBANK
	.align		4
        /*0044*/ 	.byte	0x04, 0x0a
        /*0046*/ 	.short	(.L_110 - .L_109)
	.align		4
.L_109:
        /*0048*/ 	.word	index@(.nv.constant0._ZN7cutlass13device_kernelIN5flash19enable_sm80_to_sm89INS1_16FlashAttnFwdSm80INS1_25CollectiveMainloopFwdSm80ILi4ELi1ELb0EN4cute5tupleIJNS5_1CILi128EEENS7_ILi96EEENS7_ILi64EEEEEELi64ENS_10bfloat16_tEfNS_4arch4Sm80ELb0ELb1ELb0ELb0ELb1ELb0ELb1ELb1EEENS1_21CollectiveEpilogueFwdINS6_IJS8_SA_S9_EEENS6_IJNS7_ILi1EEESI_SI_EEESC_SE_Li128ELb0ELb1ELb1ELb0EEENS1_19SingleTileSchedulerILb0ELb1ELb1ELi128EEEEEEEEEvNT_6ParamsE)
        /*004c*/ 	.short	0x0380
        /*004e*/ 	.short	0x0418


	//----- nvinfo : EIATTR_SW_WAR
	.align		4
.L_110:
        /*0050*/ 	.byte	0x04, 0x36
        /*0052*/ 	.short	(.L_112 - .L_111)
.L_111:
        /*0054*/ 	.word	0x00000008
.L_112:


//--------------------- .nv.info._ZN7cutlass13device_kernelIN5flash19enable_sm80_to_sm89INS1_16FlashAttnFwdSm80INS1_25CollectiveMainloopFwdSm80ILi4ELi1ELb0EN4cute5tupleIJNS5_1CILi128EEENS7_ILi80EEENS7_ILi64EEEEEELi64ENS_10bfloat16_tEfNS_4arch4Sm80ELb0ELb1ELb0ELb1ELb1ELb0ELb1ELb1EEENS1_21CollectiveEpilogueFwdINS6_IJS8_SA_S9_EEENS6_IJNS7_ILi1EEESI_SI_EEESC_SE_Li128ELb1ELb1ELb1ELb0EEENS1_36VarlenDynamicPersistentTileSchedulerILi128ELi80ELi128ELi128ELb1ELb1ELb0ELb1ELb0ELb1EEEEEEEEEvNT_6ParamsE --------------------------
	.section	.nv.info._ZN7cutlass13device_kernelIN5flash19enable_sm80_to_sm89INS1_16FlashAttnFwdSm80INS1_25CollectiveMainloopFwdSm80ILi4ELi1ELb0EN4cute5tupleIJNS5_1CILi128EEENS7_ILi80EEENS7_ILi64EEEEEELi64ENS_10bfloat16_tEfNS_4arch4Sm80ELb0ELb1ELb0ELb1ELb1ELb0ELb1ELb1EEENS1_21CollectiveEpilogueFwdINS6_IJS8_SA_S9_EEENS6_IJNS7_ILi1EEESI_SI_EEESC_SE_Li128ELb1ELb1ELb1ELb0EEENS1_36VarlenDynamicPersistentTileSchedulerILi128ELi80ELi128ELi128ELb1ELb1ELb0ELb1ELb0ELb1EEEEEEEEEvNT_6ParamsE,"",@"SHT_CUDA_INFO"
	.sectionflags	@""
	.align	4


	//----- nvinfo : EIATTR_CUDA_API_VERSION
	.align		4
        /*0000*/ 	.byte	0x04, 0x37
        /*0002*/ 	.short	(.L_114 - .L_113)
.L_113:
        /*0004*/ 	.word	0x00000082


	//----- nvinfo : EIATTR_KPARAM_INFO
	.align		4
.L_114:
        /*0008*/ 	.byte	0x04, 0x17
        /*000a*/ 	.short	(.L_116 - .L_115)
.L_115:
        /*000c*/ 	.word	0x00000000
        /*0010*/ 	.short	0x0000
        /*0012*/ 	.short	0x0000
        /*0014*/ 	.byte	0x00, 0xf0, 0xe1, 0x10


	//----- nvinfo : EIATTR_SPARSE_MMA_MASK
	.align		4
.L_116:
        /*0018*/ 	.byte	0x03, 0x50
        /*001a*/ 	.short	0x0000


	//----- nvinfo : EIATTR_MAXREG_COUNT
	.align		4
        /*001c*/ 	.byte	0x03, 0x1b
        /*001e*/ 	.short	0x00ff


	//----- nvinfo : EIATTR_MERCURY_ISA_VERSION
	.align		4
        /*0020*/ 	.byte	0x03, 0x5f
        /*0022*/ 	.short	0x0101


	//----- nvinfo : EIATTR_VRC_CTA_INIT_COUNT
	.align		4
        /*0024*/ 	.byte	0x02, 0x4a
	.zero		1
	.zero		1


	//----- nvinfo : EIATTR_EXIT_INSTR_OFFSETS
	.align		4
        /*0028*/ 	.byte	0x04, 0x1c
        /*002a*/ 	.short	(.L_118 - .L_117)


	//   ....[0]....
.L_117:
        /*002c*/ 	.word	0x00000010


	//----- nvinfo : EIATTR_MAX_THREADS
	.align		4
.L_118:
        /*0030*/ 	.byte	0x04, 0x05
        /*0032*/ 	.short	(.L_120 - .L_119)
.L_119:
        /*0034*/ 	.word	0x00000080
        /*0038*/ 	.word	0x00000001
        /*003c*/ 	.word	0x00000001


	//----- nvinfo : EIATTR_CBANK_PARAM_SIZE
	.align		4
.L_120:
        /*0040*/ 	.byte	0x03, 0x19
        /*0042*/ 	.short	0x0438


	//----- nvinfo : EIATTR_PARAM_CBANK
	.align		4
        /*0044*/ 	.byte	0x04, 0x0a
        /*0046*/ 	.short	(.L_122 - .L_121)
	.align		4
.L_121:
        /*0048*/ 	.word	index@(.nv.constant0._ZN7cutlass13device_kernelIN5flash19enable_sm80_to_sm89INS1_16FlashAttnFwdSm80INS1_25CollectiveMainloopFwdSm80ILi4ELi1ELb0EN4cute5tupleIJNS5_1CILi128EEENS7_ILi80EEENS7_ILi64EEEEEELi64ENS_10bfloat16_tEfNS_4arch4Sm80ELb0ELb1ELb0ELb1ELb1ELb0ELb1ELb1EEENS1_21CollectiveEpilogueFwdINS6_IJS8_SA_S9_EEENS6_IJNS7_ILi1EEESI_SI_EEESC_SE_Li128ELb1ELb1ELb1ELb0EEENS1_36VarlenDynamicPersistentTileSchedulerILi128ELi80ELi128ELi128ELb1ELb1ELb0ELb1ELb0ELb1EEEEEEEEEvNT_6ParamsE)
        /*004c*/ 	.short	0x0380
        /*004e*/ 	.short	0x0438


	//----- nvinfo : EIATTR_SW_WAR
	.align		4
.L_122:
        /*0050*/ 	.byte	0x04, 0x36
        /*0052*/ 	.short	(.L_124 - .L_123)
.L_123:
        /*0054*/ 	.word	0x00000008
.L_124:


//--------------------- .nv.info._ZN7cutlass13device_kernelIN5flash19enable_sm80_to_sm89INS1_16FlashAttnFwdSm80INS1_25CollectiveMainloopFwdSm80ILi4ELi1ELb0EN4cute5tupleIJNS5_1CILi128EEENS7_ILi80EEENS7_ILi64EEEEEELi64ENS_10bfloat16_tEfNS_4arch4Sm80ELb0ELb1ELb0ELb1ELb1ELb1ELb1ELb1EEENS1_21CollectiveEpilogueFwdINS6_IJS8_SA_S9_EEENS6_IJNS7_ILi1EEESI_SI_EEESC_SE_Li128ELb1ELb1ELb1ELb0EEENS1_36VarlenDynamicPersistentTileSchedulerILi128ELi80ELi128ELi128ELb1ELb1ELb0ELb1ELb0ELb1EEEEEEEEEvNT_6ParamsE --------------------------
	.section	.nv.info._ZN7cutlass13device_kernelIN5flash19enable_sm80_to_sm89INS1_16FlashAttnFwdSm80INS1_25CollectiveMainloopFwdSm80ILi4ELi1ELb0EN4cute5tupleIJNS5_1CILi128EEENS7_ILi80EEENS7_ILi64EEEEEELi64ENS_10bfloat16_tEfNS_4arch4Sm80ELb0ELb1ELb0ELb1ELb1ELb1ELb1ELb1EEENS1_21CollectiveEpilogueFwdINS6_IJS8_SA_S9_EEENS6_IJNS7_ILi1EEESI_SI_EEESC_SE_Li128ELb1ELb1ELb1ELb0EEENS1_36VarlenDynamicPersistentTileSchedulerILi128ELi80ELi128ELi128ELb1ELb1ELb0ELb1ELb0ELb1EEEEEEEEEvNT_6ParamsE,"",@"SHT_CUDA_INFO"
	.sectionflags	@""
	.align	4


	//----- nvinfo : EIATTR_CUDA_API_VERSION
	.align		4
        /*0000*/ 	.byte	0x04, 0x37
        /*0002*/ 	.short	(.L_126 - .L_125)
.L_125:
        /*0004*/ 	.word	0x00000082


	//----- nvinfo : EIATTR_KPARAM_INFO
	.align		4
.L_126:
        /*0008*/ 	.byte	0x04, 0x17
        /*000a*/ 	.short	(.L_128 - .L_127)
.L_127:
        /*000c*/ 	.word	0x00000000
        /*0010*/ 	.short	0x0000
        /*0012*/ 	.short	0x0000
        /*0014*/ 	.byte	0x00, 0xf0, 0xe1, 0x10


	//----- nvinfo : EIATTR_SPARSE_MMA_MASK
	.align		4
.L_128:
        /*0018*/ 	.byte	0x03, 0x50
        /*001a*/ 	.short	0x0000


	//----- nvinfo : EIATTR_MAXREG_COUNT
	.align		4
        /*001c*/ 	.byte	0x03, 0x1b
        /*001e*/ 	.short	0x00ff


	//----- nvinfo : EIATTR_MERCURY_ISA_VERSION
	.align		4
        /*0020*/ 	.byte	0x03, 0x5f
        /*0022*/ 	.short	0x0101


	//----- nvinfo : EIATTR_VRC_CTA_INIT_COUNT
	.align		4
        /*0024*/ 	.byte	0x02, 0x4a
	.zero		1
	.zero		1


	//----- nvinfo : EIATTR_EXIT_INSTR_OFFSETS
	.align		4
        /*0028*/ 	.byte	0x04, 0x1c
        /*002a*/ 	.short	(.L_130 - .L_129)


	//   ....[0]....
.L_129:
        /*002c*/ 	.word	0x00000010


	//----- nvinfo : EIATTR_MAX_THREADS
	.align		4
.L_130:
        /*0030*/ 	.byte	0x04, 0x05
        /*0032*/ 	.short	(.L_132 - .L_131)
.L_131:
        /*0034*/ 	.word	0x00000080
        /*0038*/ 	.word	0x00000001
        /*003c*/ 	.word	0x00000001


	//----- nvinfo : EIATTR_CBANK_PARAM_SIZE
	.align		4
.L_132:
        /*0040*/ 	.byte	0x03, 0x19
        /*0042*/ 	.short	0x0438


	//----- nvinfo : EIATTR_PARAM_CBANK
	.align		4
        /*0044*/ 	.byte	0x04, 0x0a
        /*0046*/ 	.short	(.L_134 - .L_133)
	.align		4
.L_133:
        /*0048*/ 	.word	index@(.nv.constant0._ZN7cutlass13device_kernelIN5flash19enable_sm80_to_sm89INS1_16FlashAttnFwdSm80INS1_25CollectiveMainloopFwdSm80ILi4ELi1ELb0EN4cute5tupleIJNS5_1CILi128EEENS7_ILi80EEENS7_ILi64EEEEEELi64ENS_10bfloat16_tEfNS_4arch4Sm80ELb0ELb1ELb0ELb1ELb1ELb1ELb1ELb1EEENS1_21CollectiveEpilogueFwdINS6_IJS8_SA_S9_EEENS6_IJNS7_ILi1EEESI_SI_EEESC_SE_Li128ELb1ELb1ELb1ELb0EEENS1_36VarlenDynamicPersistentTileSchedulerILi128ELi80ELi128ELi128ELb1ELb1ELb0ELb1ELb0ELb1EEEEEEEEEvNT_6ParamsE)
        /*004c*/ 	.short	0x0380
        /*004e*/ 	.short	0x0438


	//----- nvinfo : EIATTR_SW_WAR
	.align		4
.L_134:
        /*0050*/ 	.byte	0x04, 0x36
        /*0052*/ 	.short	(.L_136 - .L_135)
.L_135:
        /*0054*/ 	.word	0x00000008
.L_136:


//--------------------- .nv.info._ZN7cutlass13device_kernelIN5flash19enable_sm80_to_sm89INS1_16FlashAttnFwdSm80INS1_25CollectiveMainloopFwdSm80ILi4ELi1ELb0EN4cute5tupleIJNS5_1CILi128EEENS7_ILi112EEENS7_ILi64EEEEEELi64ENS_10bfloat16_tEfNS_4arch4Sm80ELb1ELb0ELb0ELb0ELb1ELb0ELb1ELb1EEENS1_21CollectiveEpilogueFwdINS6_IJS8_SA_S9_EEENS6_IJNS7_ILi1EEESI_SI_EEESC_SE_Li128ELb0ELb1ELb1ELb0EEENS1_30DynamicPersistentTileSchedulerILi128ELi128ELb1ELb1ELb0EEEEEEEEEvNT_6ParamsE --------------------------
	.section	.nv.info._ZN7cutlass13device_kernelIN5flash19enable_sm80_to_sm89INS1_16FlashAttnFwdSm80INS1_25CollectiveMainloopFwdSm80ILi4ELi1ELb0EN4cute5tupleIJNS5_1CILi128EEENS7_ILi112EEENS7_ILi64EEEEEELi64ENS_10bfloat16_tEfNS_4arch4Sm80ELb1ELb0ELb0ELb0ELb1ELb0ELb1ELb1EEENS1_21CollectiveEpilogueFwdINS6_IJS8_SA_S9_EEENS6_IJNS7_ILi1EEESI_SI_EEESC_SE_Li128ELb0ELb1ELb1ELb0EEENS1_30DynamicPersistentTileSchedulerILi128ELi128ELb1ELb1ELb0EEEEEEEEEvNT_6ParamsE,"",@"SHT_CUDA_INFO"
	.sectionflags	@""
	.align	4


	//----- nvinfo : EIATTR_CUDA_API_VERSION
	.align		4
        /*0000*/ 	.byte	0x04, 0x37
        /*0002*/ 	.short	(.L_138 - .L_137)
.L_137:
        /*0004*/ 	.word	0x00000082


	//----- nvinfo : EIATTR_KPARAM_INFO
	.align		4
.L_138:
        /*0008*/ 	.byte	0x04, 0x17
        /*000a*/ 	.short	(.L_140 - .L_139)
.L_139:
        /*000c*/ 	.word	0x00000000
        /*0010*/ 	.short	0x0000
        /*0012*/ 	.short	0x0000
        /*0014*/ 	.byte	0x00, 0xf0, 0xa1, 0x10


	//----- nvinfo : EIATTR_SPARSE_MMA_MASK
	.align		4
.L_140:
        /*0018*/ 	.byte	0x03, 0x50
        /*001a*/ 	.short	0x0000


	//----- nvinfo : EIATTR_MAXREG_COUNT
	.align		4
        /*001c*/ 	.byte	0x03, 0x1b
        /*001e*/ 	.short	0x00ff


	//----- nvinfo : EIATTR_MERCURY_ISA_VERSION
	.align		4
        /*0020*/ 	.byte	0x03, 0x5f
        /*0022*/ 	.short	0x0101


	//----- nvinfo : EIATTR_VRC_CTA_INIT_COUNT
	.align		4
        /*0024*/ 	.byte	0x02, 0x4a
	.zero		1
	.zero		1


	//----- nvinfo : EIATTR_EXIT_INSTR_OFFSETS
	.align		4
        /*0028*/ 	.byte	0x04, 0x1c
        /*002a*/ 	.short	(.L_142 - .L_141)


	//   ....[0]....
.L_141:
        /*002c*/ 	.word	0x00000010


	//----- nvinfo : EIATTR_MAX_THREADS
	.align		4
.L_142:
        /*0030*/ 	.byte	0x04, 0x05
        /*0032*/ 	.short	(.L_144 - .L_143)
.L_143:
        /*0034*/ 	.word	0x00000080
        /*0038*/ 	.word	0x00000001
        /*003c*/ 	.word	0x00000001


	//----- nvinfo : EIATTR_CBANK_PARAM_SIZE
	.align		4
.L_144:
        /*0040*/ 	.byte	0x03, 0x19
        /*0042*/ 	.short	0x0428


	//----- nvinfo : EIATTR_PARAM_CBANK
	.align		4
        /*0044*/ 	.byte	0x04, 0x0a
        /*0046*/ 	.short	(.L_146 - .L_145)
	.align		4
.L_145:
        /*0048*/ 	.word	index@(.nv.constant0._ZN7cutlass13device_kernelIN5flash19enable_sm80_to_sm89INS1_16FlashAttnFwdSm80INS1_25CollectiveMainloopFwdSm80ILi4ELi1ELb0EN4cute5tupleIJNS5_1CILi128EEENS7_ILi112EEENS7_ILi64EEEEEELi64ENS_10bfloat16_tEfNS_4arch4Sm80ELb1ELb0ELb0ELb0ELb1ELb0ELb1ELb1EEENS1_21CollectiveEpilogueFwdINS6_IJS8_SA_S9_EEENS6_IJNS7_ILi1EEESI_SI_EEESC_SE_Li128ELb0ELb1ELb1ELb0EEENS1_30DynamicPersistentTileSchedulerILi128ELi128ELb1ELb1ELb0EEEEEEEEEvNT_6ParamsE)
        /*004c*/ 	.short	0x0380
        /*004e*/ 	.short	0x0428


	//----- nvinfo : EIATTR_SW_WAR
	.align		4
.L_146:
        /*0050*/ 	.byte	0x04, 0x36
        /*0052*/ 	.short	(.L_148 - .L_147)
.L_147:
        /*0054*/ 	.word	0x00000008
.L_148:


//--------------------- .nv.info._ZN7cutlass13device_kernelIN5flash19enable_sm80_to_sm89INS1_16FlashAttnFwdSm80INS1_25CollectiveMainloopFwdSm80ILi4ELi1ELb0EN4cute5tupleIJNS5_1CILi128EEENS7_ILi80EEENS7_ILi64EEEEEELi64ENS_10bfloat16_tEfNS_4arch4Sm80ELb1ELb0ELb0ELb1ELb1ELb0ELb1ELb1EEENS1_21CollectiveEpilogueFwdINS6_IJS8_SA_S9_EEENS6_IJNS7_ILi1EEESI_SI_EEESC_SE_Li128ELb1ELb1ELb1ELb0EEENS1_36VarlenDynamicPersistentTileSchedulerILi128ELi80ELi128ELi128ELb1ELb1ELb0ELb1ELb1ELb1EEEEEEEEEvNT_6ParamsE --------------------------
	.section	.nv.info._ZN7cutlass13device_kernelIN5flash19enable_sm80_to_sm89INS1_16FlashAttnFwdSm80INS1_25CollectiveMainloopFwdSm80ILi4ELi1ELb0EN4cute5tupleIJNS5_1CILi128EEENS7_ILi80EEENS7_ILi64EEEEEELi64ENS_10bfloat16_tEfNS_4arch4Sm80ELb1ELb0ELb0ELb1ELb1ELb0ELb1ELb1EEENS1_21CollectiveEpilogueFwdINS6_IJS8_SA_S9_EEENS6_IJNS7_ILi1EEESI_SI_EEESC_SE_Li128ELb1ELb1ELb1ELb0EEENS1_36VarlenDynamicPersistentTileSchedulerILi128ELi80ELi128ELi128ELb1ELb1ELb0ELb1ELb1ELb1EEEEEEEEEvNT_6ParamsE,"",@"SHT_CUDA_INFO"
	.sectionflags	@""
	.align	4


	//----- nvinfo : EIATTR_CUDA_API_VERSION
	.align		4
        /*0000*/ 	.byte	0x04, 0x37
        /*0002*/ 	.short	(.L_150 - .L_149)
.L_149:
        /*0004*/ 	.word	0x00000082


	//----- nvinfo : EIATTR_KPARAM_INFO
	.align		4
.L_150:
        /*0008*/ 	.byte	0x04, 0x17
        /*000a*/ 	.short	(.L_152 - .L_151)
.L_151:
        /*000c*/ 	.word	0x00000000
        /*0010*/ 	.short	0x0000
        /*0012*/ 	.short	0x0000
        /*0014*/ 	.byte	0x00, 0xf0, 0xe1, 0x10


	//----- nvinfo : EIATTR_SPARSE_MMA_MASK
	.align		4
.L_152:
        /*0018*/ 	.byte	0x03, 0x50
        /*001a*/ 	.short	0x0000


	//----- nvinfo : EIATTR_MAXREG_COUNT
	.align		4
        /*001c*/ 	.byte	0x03, 0x1b
        /*001e*/ 	.short	0x00ff


	//----- nvinfo : EIATTR_MERCURY_ISA_VERSION
	.align		4
        /*0020*/ 	.byte	0x03, 0x5f
        /*0022*/ 	.short	0x0101


	//----- nvinfo : EIATTR_VRC_CTA_INIT_COUNT
	.align		4
        /*0024*/ 	.byte	0x02, 0x4a
	.zero		1
	.zero		1


	//----- nvinfo : EIATTR_EXIT_INSTR_OFFSETS
	.align		4
        /*0028*/ 	.byte	0x04, 0x1c
        /*002a*/ 	.short	(.L_154 - .L_153)


	//   ....[0]....
.L_153:
        /*002c*/ 	.word	0x00000010


	//----- nvinfo : EIATTR_MAX_THREADS
	.align		4
.L_154:
        /*0030*/ 	.byte	0x04, 0x05
        /*0032*/ 	.short	(.L_156 - .L_155)
.L_155:
        /*0034*/ 	.word	0x00000080
        /*0038*/ 	.word	0x00000001
        /*003c*/ 	.word	0x00000001


	//----- nvinfo : EIATTR_CBANK_PARAM_SIZE
	.align		4
.L_156:
        /*0040*/ 	.byte	0x03, 0x19
        /*0042*/ 	.short	0x0438


	//----- nvinfo : EIATTR_PARAM_CBANK
	.align		4
        /*0044*/ 	.byte	0x04, 0x0a
        /*0046*/ 	.short	(.L_158 - .L_157)
	.align		4
.L_157:
        /*0048*/ 	.word	index@(.nv.constant0._ZN7cutlass13device_kernelIN5flash19enable_sm80_to_sm89INS1_16FlashAttnFwdSm80INS1_25CollectiveMainloopFwdSm80ILi4ELi1ELb0EN4cute5tupleIJNS5_1CILi128EEENS7_ILi80EEENS7_ILi64EEEEEELi64ENS_10bfloat16_tEfNS_4arch4Sm80ELb1ELb0ELb0ELb1ELb1ELb0ELb1ELb1EEENS1_21CollectiveEpilogueFwdINS6_IJS8_SA_S9_EEENS6_IJNS7_ILi1EEESI_SI_EEESC_SE_Li128ELb1ELb1ELb1ELb0EEENS1_36VarlenDynamicPersistentTileSchedulerILi128ELi80ELi128ELi128ELb1ELb1ELb0ELb1ELb1ELb1EEEEEEEEEvNT_6ParamsE)
        /*004c*/ 	.short	0x0380
        /*004e*/ 	.short	0x0438


	//----- nvinfo : EIATTR_SW_WAR
	.align		4
.L_158:
        /*0050*/ 	.byte	0x04, 0x36
        /*0052*/ 	.short	(.L_160 - .L_159)
.L_159:
        /*0054*/ 	.word	0x00000008
.L_160:


//--------------------- .nv.info._ZN7cutlass13device_kernelIN5flash19enable_sm80_to_sm89INS1_16FlashAttnFwdSm80INS1_25CollectiveMainloopFwdSm80ILi4ELi1ELb0EN4cute5tupleIJNS5_1CILi128EEENS7_ILi80EEENS7_ILi64EEEEEELi64ENS_10bfloat16_tEfNS_4arch4Sm80ELb1ELb0ELb0ELb1ELb1ELb1ELb1ELb1EEENS1_21CollectiveEpilogueFwdINS6_IJS8_SA_S9_EEENS6_IJNS7_ILi1EEESI_SI_EEESC_SE_Li128ELb1ELb1ELb1ELb0EEENS1_36VarlenDynamicPersistentTileSchedulerILi128ELi80ELi128ELi128ELb1ELb1ELb0ELb1ELb1ELb1EEEEEEEEEvNT_6ParamsE --------------------------
	.section	.nv.info._ZN7cutlass13device_kernelIN5flash19enable_sm80_to_sm89INS1_16FlashAttnFwdSm80INS1_25CollectiveMainloopFwdSm80ILi4ELi1ELb0EN4cute5tupleIJNS5_1CILi128EEENS7_ILi80EEENS7_ILi64EEEEEELi64ENS_10bfloat16_tEfNS_4arch4Sm80ELb1ELb0ELb0ELb1ELb1ELb1ELb1ELb1EEENS1_21CollectiveEpilogueFwdINS6_IJS8_SA_S9_EEENS6_IJNS7_ILi1EEESI_SI_EEESC_SE_Li128ELb1ELb1ELb1ELb0EEENS1_36VarlenDynamicPersistentTileSchedulerILi128ELi80ELi128ELi128ELb1ELb1ELb0ELb1ELb1ELb1EEEEEEEEEvNT_6ParamsE,"",@"SHT_CUDA_INFO"
	.sectionflags	@""
	.align	4


	//----- nvinfo : EIATTR_CUDA_API_VERSION
	.align		4
        /*0000*/ 	.byte	0x04, 0x37
        /*0002*/ 	.short	(.L_162 - .L_161)
.L_161:
        /*0004*/ 	.word	0x00000082


	//----- nvinfo : EIATTR_KPARAM_INFO
	.align		4
.L_162:
        /*0008*/ 	.byte	0x04, 0x17
        /*000a*/ 	.short	(.L_164 - .L_163)
.L_163:
        /*000c*/ 	.word	0x00000000
        /*0010*/ 	.short	0x0000
        /*0012*/ 	.short	0x0000
        /*0014*/ 	.byte	0x00, 0xf0, 0xe1, 0x10


	//----- nvinfo : EIATTR_SPARSE_MMA_MASK
	.align		4
.L_164:
        /*0018*/ 	.byte	0x03, 0x50
        /*001a*/ 	.short	0x0000


	//----- nvinfo : EIATTR_MAXREG_COUNT
	.align		4
        /*001c*/ 	.byte	0x03, 0x1b
        /*001e*/ 	.short	0x00ff


	//----- nvinfo : EIATTR_MERCURY_ISA_VERSION
	.align		4
        /*0020*/ 	.byte	0x03, 0x5f
        /*0022*/ 	.short	0x0101


	//----- nvinfo : EIATTR_VRC_CTA_INIT_COUNT
	.align		4
        /*0024*/ 	.byte	0x02, 0x4a
	.zero		1
	.zero		1


	//----- nvinfo : EIATTR_EXIT_INSTR_OFFSETS
	.align		4
        /*0028*/ 	.byte	0x04, 0x1c
        /*002a*/ 	.short	(.L_166 - .L_165)


	//   ....[0]....
.L_165:
        /*002c*/ 	.word	0x00000010


	//----- nvinfo : EIATTR_MAX_THREADS
	.align		4
.L_166:
        /*0030*/ 	.byte	0x04, 0x05
        /*0032*/ 	.short	(.L_168 - .L_167)
.L_167:
        /*0034*/ 	.word	0x00000080
        /*0038*/ 	.word	0x00000001
        /*003c*/ 	.word	0x00000001


	//----- nvinfo : EIATTR_CBANK_PARAM_SIZE
	.align		4
.L_168:
        /*0040*/ 	.byte	0x03, 0x19
        /*0042*/ 	.short	0x0438


	//----- nvinfo : EIATTR_PARAM_CBANK
	.align		4
        /*0044*/ 	.byte	0x04, 0x0a
        /*0046*/ 	.short	(.L_170 - .L_169)
	.align		4
.L_169:
        /*0048*/ 	.word	index@(.nv.constant0._ZN7cutlass13device_kernelIN5flash19enable_sm80_to_sm89INS1_16FlashAttnFwdSm80INS1_25CollectiveMainloopFwdSm80ILi4ELi1ELb0EN4cute5tupleIJNS5_1CILi128EEENS7_ILi80EEENS7_ILi64EEEEEELi64ENS_10bfloat16_tEfNS_4arch4Sm80ELb1ELb0ELb0ELb1ELb1ELb1ELb1ELb1EEENS1_21CollectiveEpilogueFwdINS6_IJS8_SA_S9_EEENS6_IJNS7_ILi1EEESI_SI_EEESC_SE_Li128ELb1ELb1ELb1ELb0EEENS1_36VarlenDynamicPersistentTileSchedulerILi128ELi80ELi128ELi128ELb1ELb1ELb0ELb1ELb1ELb1EEEEEEEEEvNT_6ParamsE)
        /*004c*/ 	.short	0x0380
        /*004e*/ 	.short	0x0438


	//----- nvinfo : EIATTR_SW_WAR
	.align		4
.L_170:
        /*0050*/ 	.byte	0x04, 0x36
        /*0052*/ 	.short	(.L_172 - .L_171)
.L_171:
        /*0054*/ 	.word	0x00000008
.L_172:


//--------------------- .nv.callgraph             --------------------------
	.section	.nv.callgraph,"",@"SHT_CUDA_CALLGRAPH"
	.align	4
	.sectionentsize	8
	.align		4
        /*0000*/ 	.word	0x00000000
	.align		4
        /*0004*/ 	.word	0xffffffff
	.align		4
        /*0008*/ 	.word	0x00000000
	.align		4
        /*000c*/ 	.word	0xfffffffe
	.align		4
        /*0010*/ 	.word	0x00000000
	.align		4
        /*0014*/ 	.word	0xfffffffd
	.align		4
        /*0018*/ 	.word	0x00000000
	.align		4
        /*001c*/ 	.word	0xfffffffc


//--------------------- .nv.constant4             --------------------------
	.section	.nv.constant4,"a",@progbits
	.align	8
	.align		8
.nv.constant4:
        /*0000*/ 	.dword	_ZN77_INTERNAL_c3abf77a_41_flash_fwd_hdim64_bf16_paged_split_sm80_cu_744032ad_34544cuda3std3__45__cpo5beginE
	.align		8
        /*0008*/ 	.dword	_ZN77_INTERNAL_c3abf77a_41_flash_fwd_hdim64_bf16_paged_split_sm80_cu_744032ad_34544cuda3std3__45__cpo3endE
	.align		8
        /*0010*/ 	.dword	_ZN77_INTERNAL_c3abf77a_41_flash_fwd_hdim64_bf16_paged_split_sm80_cu_744032ad_34544cuda3std3__45__cpo6cbeginE
	.align		8
        /*0018*/ 	.dword	_ZN77_INTERNAL_c3abf77a_41_flash_fwd_hdim64_bf16_paged_split_sm80_cu_744032ad_34544cuda3std3__45__cpo4cendE
	.align		8
        /*0020*/ 	.dword	_ZN77_INTERNAL_c3abf77a_41_flash_fwd_hdim64_bf16_paged_split_sm80_cu_744032ad_34544cuda3std3__479_GLOBAL__N__c3abf77a_41_flash_fwd_hdim64_bf16_paged_split_sm80_cu_744032ad_34546ignoreE
	.align		8
        /*0028*/ 	.dword	_ZN77_INTERNAL_c3abf77a_41_flash_fwd_hdim64_bf16_paged_split_sm80_cu_744032ad_34544cuda3std3__419piecewise_constructE
	.align		8
        /*0030*/ 	.dword	_ZN77_INTERNAL_c3abf77a_41_flash_fwd_hdim64_bf16_paged_split_sm80_cu_744032ad_34544cuda3std3__48in_placeE
	.align		8
        /*0038*/ 	.dword	_ZN77_INTERNAL_c3abf77a_41_flash_fwd_hdim64_bf16_paged_split_sm80_cu_744032ad_34544cuda3std6ranges3__45__cpo4swapE
	.align		8
        /*0040*/ 	.dword	_ZN77_INTERNAL_c3abf77a_41_flash_fwd_hdim64_bf16_paged_split_sm80_cu_744032ad_34544cuda3std6ranges3__45__cpo9iter_moveE
	.align		8
        /*0048*/ 	.dword	_ZN77_INTERNAL_c3abf77a_41_flash_fwd_hdim64_bf16_paged_split_sm80_cu_744032ad_34544cute7productE
	.align		8
        /*0050*/ 	.dword	_ZN77_INTERNAL_c3abf77a_41_flash_fwd_hdim64_bf16_paged_split_sm80_cu_744032ad_34544cute1_E


//--------------------- .text._ZN7cutlass13device_kernelIN5flash19enable_sm80_to_sm89INS1_16FlashAttnFwdSm80INS1_25CollectiveMainloopFwdSm80ILi4ELi1ELb0EN4cute5tupleIJNS5_1CILi128EEENS7_ILi112EEENS7_ILi64EEEEEELi64ENS_10bfloat16_tEfNS_4arch4Sm80ELb0ELb0ELb0ELb0ELb1ELb0ELb1ELb1EEENS1_21CollectiveEpilogueFwdINS6_IJS8_SA_S9_EEENS6_IJNS7_ILi1EEESI_SI_EEESC_SE_Li128ELb0ELb1ELb1ELb0EEENS1_19SingleTileSchedulerILb0ELb1ELb1ELi128EEEEEEEEEvNT_6ParamsE --------------------------
	.section	.text._ZN7cutlass13device_kernelIN5flash19enable_sm80_to_sm89INS1_16FlashAttnFwdSm80INS1_25CollectiveMainloopFwdSm80ILi4ELi1ELb0EN4cute5tupleIJNS5_1CILi128EEENS7_ILi112EEENS7_ILi64EEEEEELi64ENS_10bfloat16_tEfNS_4arch4Sm80ELb0ELb0ELb0ELb0ELb1ELb0ELb1ELb1EEENS1_21CollectiveEpilogueFwdINS6_IJS8_SA_S9_EEENS6_IJNS7_ILi1EEESI_SI_EEESC_SE_Li128ELb0ELb1ELb1ELb0EEENS1_19SingleTileSchedulerILb0ELb1ELb1ELi128EEEEEEEEEvNT_6ParamsE,"ax",@progbits
	.align	128
.text._ZN7cutlass13device_kernelIN5flash19enable_sm80_to_sm89INS1_16FlashAttnFwdSm80INS1_25CollectiveMainloopFwdSm80ILi4ELi1ELb0EN4cute5tupleIJNS5_1CILi128EEENS7_ILi112EEENS7_ILi64EEEEEELi64ENS_10bfloat16_tEfNS_4arch4Sm80ELb0ELb0ELb0ELb0ELb1ELb0ELb1ELb1EEENS1_21CollectiveEpilogueFwdINS6_IJS8_SA_S9_EEENS6_IJNS7_ILi1EEESI_SI_EEESC_SE_Li128ELb0ELb1ELb1ELb0EEENS1_19SingleTileSchedulerILb0ELb1ELb1ELi128EEEEEEEEEvNT_6ParamsE:
        .type           _ZN7cutlass13device_kernelIN5flash19enable_sm80_to_sm89INS1_16FlashAttnFwdSm80INS1_25CollectiveMainloopFwdSm80ILi4ELi1ELb0EN4cute5tupleIJNS5_1CILi128EEENS7_ILi112EEENS7_ILi64EEEEEELi64ENS_10bfloat16_tEfNS_4arch4Sm80ELb0ELb0ELb0ELb0ELb1ELb0ELb1ELb1EEENS1_21CollectiveEpilogueFwdINS6_IJS8_SA_S9_EEENS6_IJNS7_ILi1EEESI_SI_EEESC_SE_Li128ELb0ELb1ELb1ELb0EEENS1_19SingleTileSchedulerILb0ELb1ELb1ELi128EEEEEEEEEvNT_6ParamsE,@function
        .size           _ZN7cutlass13device_kernelIN5flash19enable_sm80_to_sm89INS1_16FlashAttnFwdSm80INS1_25CollectiveMainloopFwdSm80ILi4ELi1ELb0EN4cute5tupleIJNS5_1CILi128EEENS7_ILi112EEENS7_ILi64EEEEEELi64ENS_10bfloat16_tEfNS_4arch4Sm80ELb0ELb0ELb0ELb0ELb1ELb0ELb1ELb1EEENS1_21CollectiveEpilogueFwdINS6_IJS8_SA_S9_EEENS6_IJNS7_ILi1EEESI_SI_EEESC_SE_Li128ELb0ELb1ELb1ELb0EEENS1_19SingleTileSchedulerILb0ELb1ELb1ELi128EEEEEEEEEvNT_6ParamsE,(.L_x_9 - _ZN7cutlass13device_kernelIN5flash19enable_sm80_to_sm89INS1_16FlashAttnFwdSm80INS1_25CollectiveMainloopFwdSm80ILi4ELi1ELb0EN4cute5tupleIJNS5_1CILi128EEENS7_ILi112EEENS7_ILi64EEEEEELi64ENS_10bfloat16_tEfNS_4arch4Sm80ELb0ELb0ELb0ELb0ELb1ELb0ELb1ELb1EEENS1_21CollectiveEpilogueFwdINS6_IJS8_SA_S9_EEENS6_IJNS7_ILi1EEESI_SI_EEESC_SE_Li128ELb0ELb1ELb1ELb0EEENS1_19SingleTileSchedulerILb0ELb1ELb1ELi128EEEEEEEEEvNT_6ParamsE)
        .other          _ZN7cutlass13device_kernelIN5flash19enable_sm80_to_sm89INS1_16FlashAttnFwdSm80INS1_25CollectiveMainloopFwdSm80ILi4ELi1ELb0EN4cute5tupleIJNS5_1CILi128EEENS7_ILi112EEENS7_ILi64EEEEEELi64ENS_10bfloat16_tEfNS_4arch4Sm80ELb0ELb0ELb0ELb0ELb1ELb0ELb1ELb1EEENS1_21CollectiveEpilogueFwdINS6_IJS8_SA_S9_EEENS6_IJNS7_ILi1EEESI_SI_EEESC_SE_Li128ELb0ELb1ELb1ELb0EEENS1_19SingleTileSchedulerILb0ELb1ELb1ELi128EEEEEEEEEvNT_6ParamsE,@"STO_CUDA_ENTRY STV_DEFAULT"
_ZN7cutlass13device_kernelIN5flash19enable_sm80_to_sm89INS1_16FlashAttnFwdSm80INS1_25CollectiveMainloopFwdSm80ILi4ELi1ELb0EN4cute5tupleIJNS5_1CILi128EEENS7_ILi112EEENS7_ILi64EEEEEELi64ENS_10bfloat16_tEfNS_4arch4Sm80ELb0ELb0ELb0ELb0ELb1ELb0ELb1ELb1EEENS1_21CollectiveEpilogueFwdINS6_IJS8_SA_S9_EEENS6_IJNS7_ILi1EEESI_SI_EEESC_SE_Li128ELb0ELb1ELb1ELb0EEENS1_19SingleTileSchedulerILb0ELb1ELb1ELi128EEEEEEEEEvNT_6ParamsE:
[----:B------:R-:W-:Y:S01]  /*0000*/  LDC R1, c[0x0][0x37c] ;  /* 0x0000df00ff017b82 */ /* 0x000fe20000000800 */
[----:B------:R-:W-:Y:S05]  /*0010*/  EXIT ;  /* 0x000000000000794d */ /* 0x000fea0003800000 */
.L_x_0:
[----:B------:R-:W-:-:S00]  /*0020*/  BRA `(.L_x_0) ;  /* 0xfffffffc00fc7947 */ /* 0x000fc0000383ffff */
[----:B------:R-:W-:-:S00]  /*0030*/  NOP ;  /* 0x0000000000007918 */ /* 0x000fc00000000000 */
        /* <DEDUP_REMOVED lines=12> */
.L_x_9:


//--------------------- .text._ZN7cutlass13device_kernelIN5flash19enable_sm80_to_sm89INS1_16FlashAttnFwdSm80INS1_25CollectiveMainloopFwdSm80ILi4ELi1ELb0EN4cute5tupleIJNS5_1CILi128EEENS7_ILi80EEENS7_ILi64EEEEEELi64ENS_10bfloat16_tEfNS_4arch4Sm80ELb0ELb0ELb0ELb1ELb1ELb0ELb1ELb1EEENS1_21CollectiveEpilogueFwdINS6_IJS8_SA_S9_EEENS6_IJNS7_ILi1EEESI_SI_EEESC_SE_Li128ELb1ELb1ELb1ELb0EEENS1_36VarlenDynamicPersistentTileSchedulerILi128ELi80ELi128ELi128ELb1ELb1ELb0ELb0ELb1ELb1EEEEEEEEEvNT_6ParamsE --------------------------
	.section	.text._ZN7cutlass13device_kernelIN5flash19enable_sm80_to_sm89INS1_16FlashAttnFwdSm80INS1_25CollectiveMainloopFwdSm80ILi4ELi1ELb0EN4cute5tupleIJNS5_1CILi128EEENS7_ILi80EEENS7_ILi64EEEEEELi64ENS_10bfloat16_tEfNS_4arch4Sm80ELb0ELb0ELb0ELb1ELb1ELb0ELb1ELb1EEENS1_21CollectiveEpilogueFwdINS6_IJS8_SA_S9_EEENS6_IJNS7_ILi1EEESI_SI_EEESC_SE_Li128ELb1ELb1ELb1ELb0EEENS1_36VarlenDynamicPersistentTileSchedulerILi128ELi80ELi128ELi128ELb1ELb1ELb0ELb0ELb1ELb1EEEEEEEEEvNT_6ParamsE,"ax",@progbits
	.align	128
.text._ZN7cutlass13device_kernelIN5flash19enable_sm80_to_sm89INS1_16FlashAttnFwdSm80INS1_25CollectiveMainloopFwdSm80ILi4ELi1ELb0EN4cute5tupleIJNS5_1CILi128EEENS7_ILi80EEENS7_ILi64EEEEEELi64ENS_10bfloat16_tEfNS_4arch4Sm80ELb0ELb0ELb0ELb1ELb1ELb0ELb1ELb1EEENS1_21CollectiveEpilogueFwdINS6_IJS8_SA_S9_EEENS6_IJNS7_ILi1EEESI_SI_EEESC_SE_Li128ELb1ELb1ELb1ELb0EEENS1_36VarlenDynamicPersistentTileSchedulerILi128ELi80ELi128ELi128ELb1ELb1ELb0ELb0ELb1ELb1EEEEEEEEEvNT_6ParamsE:
        .type           _ZN7cutlass13device_kernelIN5flash19enable_sm80_to_sm89INS1_16FlashAttnFwdSm80INS1_25CollectiveMainloopFwdSm80ILi4ELi1ELb0EN4cute5tupleIJNS5_1CILi128EEENS7_ILi80EEENS7_ILi64EEEEEELi64ENS_10bfloat16_tEfNS_4arch4Sm80ELb0ELb0ELb0ELb1ELb1ELb0ELb1ELb1EEENS1_21CollectiveEpilogueFwdINS6_IJS8_SA_S9_EEENS6_IJNS7_ILi1EEESI_SI_EEESC_SE_Li128ELb1ELb1ELb1ELb0EEENS1_36VarlenDynamicPersistentTileSchedulerILi128ELi80ELi128ELi128ELb1ELb1ELb0ELb0ELb1ELb1EEEEEEEEEvNT_6ParamsE,@function
        .size           _ZN7cutlass13device_kernelIN5flash19enable_sm80_to_sm89INS1_16FlashAttnFwdSm80INS1_25CollectiveMainloopFwdSm80ILi4ELi1ELb0EN4cute5tupleIJNS5_1CILi128EEENS7_ILi80EEENS7_ILi64EEEEEELi64ENS_10bfloat16_tEfNS_4arch4Sm80ELb0ELb0ELb0ELb1ELb1ELb0ELb1ELb1EEENS1_21CollectiveEpilogueFwdINS6_IJS8_SA_S9_EEENS6_IJNS7_ILi1EEESI_SI_EEESC_SE_Li128ELb1ELb1ELb1ELb0EEENS1_36VarlenDynamicPersistentTileSchedulerILi128ELi80ELi128ELi128ELb1ELb1ELb0ELb0ELb1ELb1EEEEEEEEEvNT_6ParamsE,(.L_x_10 - _ZN7cutlass13device_kernelIN5flash19enable_sm80_to_sm89INS1_16FlashAttnFwdSm80INS1_25CollectiveMainloopFwdSm80ILi4ELi1ELb0EN4cute5tupleIJNS5_1CILi128EEENS7_ILi80EEENS7_ILi64EEEEEELi64ENS_10bfloat16_tEfNS_4arch4Sm80ELb0ELb0ELb0ELb1ELb1ELb0ELb1ELb1EEENS1_21CollectiveEpilogueFwdINS6_IJS8_SA_S9_EEENS6_IJNS7_ILi1EEESI_SI_EEESC_SE_Li128ELb1ELb1ELb1ELb0EEENS1_36VarlenDynamicPersistentTileSchedulerILi128ELi80ELi128ELi128ELb1ELb1ELb0ELb0ELb1ELb1EEEEEEEEEvNT_6ParamsE)
        .other          _ZN7cutlass13device_kernelIN5flash19enable_sm80_to_sm89INS1_16FlashAttnFwdSm80INS1_25CollectiveMainloopFwdSm80ILi4ELi1ELb0EN4cute5tupleIJNS5_1CILi128EEENS7_ILi80EEENS7_ILi64EEEEEELi64ENS_10bfloat16_tEfNS_4arch4Sm80ELb0ELb0ELb0ELb1ELb1ELb0ELb1ELb1EEENS1_21CollectiveEpilogueFwdINS6_IJS8_SA_S9_EEENS6_IJNS7_ILi1EEESI_SI_EEESC_SE_Li128ELb1ELb1ELb1ELb0EEENS1_36VarlenDynamicPersistentTileSchedulerILi128ELi80ELi128ELi128ELb1ELb1ELb0ELb0ELb1ELb1EEEEEEEEEvNT_6ParamsE,@"STO_CUDA_ENTRY STV_DEFAULT"
_ZN7cutlass13device_kernelIN5flash19enable_sm80_to_sm89INS1_16FlashAttnFwdSm80INS1_25CollectiveMainloopFwdSm80ILi4ELi1ELb0EN4cute5tupleIJNS5_1CILi128EEENS7_ILi80EEENS7_ILi64EEEEEELi64ENS_10bfloat16_tEfNS_4arch4Sm80ELb0ELb0ELb0ELb1ELb1ELb0ELb1ELb1EEENS1_21CollectiveEpilogueFwdINS6_IJS8_SA_S9_EEENS6_IJNS7_ILi1EEESI_SI_EEESC_SE_Li128ELb1ELb1ELb1ELb0EEENS1_36VarlenDynamicPersistentTileSchedulerILi128ELi80ELi128ELi128ELb1ELb1ELb0ELb0ELb1ELb1EEEEEEEEEvNT_6ParamsE:
[----:B------:R-:W-:Y:S01]  /*0000*/  LDC R1, c[0x0][0x37c] ;  /* 0x0000df00ff017b82 */ /* 0x000fe20000000800 */
[----:B------:R-:W-:Y:S05]  /*0010*/  EXIT ;  /* 0x000000000000794d */ /* 0x000fea0003800000 */
.L_x_1:
        /* <DEDUP_REMOVED lines=14> */
.L_x_10:


//--------------------- .text._ZN7cutlass13device_kernelIN5flash19enable_sm80_to_sm89INS1_16FlashAttnFwdSm80INS1_25CollectiveMainloopFwdSm80ILi4ELi1ELb0EN4cute5tupleIJNS5_1CILi128EEENS7_ILi80EEENS7_ILi64EEEEEELi64ENS_10bfloat16_tEfNS_4arch4Sm80ELb0ELb0ELb0ELb1ELb1ELb1ELb1ELb1EEENS1_21CollectiveEpilogueFwdINS6_IJS8_SA_S9_EEENS6_IJNS7_ILi1EEESI_SI_EEESC_SE_Li128ELb1ELb1ELb1ELb0EEENS1_36VarlenDynamicPersistentTileSchedulerILi128ELi80ELi128ELi128ELb1ELb1ELb0ELb0ELb1ELb1EEEEEEEEEvNT_6ParamsE --------------------------
	.section	.text._ZN7cutlass13device_kernelIN5flash19enable_sm80_to_sm89INS1_16FlashAttnFwdSm80INS1_25CollectiveMainloopFwdSm80ILi4ELi1ELb0EN4cute5tupleIJNS5_1CILi128EEENS7_ILi80EEENS7_ILi64EEEEEELi64ENS_10bfloat16_tEfNS_4arch4Sm80ELb0ELb0ELb0ELb1ELb1ELb1ELb1ELb1EEENS1_21CollectiveEpilogueFwdINS6_IJS8_SA_S9_EEENS6_IJNS7_ILi1EEESI_SI_EEESC_SE_Li128ELb1ELb1ELb1ELb0EEENS1_36VarlenDynamicPersistentTileSchedulerILi128ELi80ELi128ELi128ELb1ELb1ELb0ELb0ELb1ELb1EEEEEEEEEvNT_6ParamsE,"ax",@progbits
	.align	128
.text._ZN7cutlass13device_kernelIN5flash19enable_sm80_to_sm89INS1_16FlashAttnFwdSm80INS1_25CollectiveMainloopFwdSm80ILi4ELi1ELb0EN4cute5tupleIJNS5_1CILi128EEENS7_ILi80EEENS7_ILi64EEEEEELi64ENS_10bfloat16_tEfNS_4arch4Sm80ELb0ELb0ELb0ELb1ELb1ELb1ELb1ELb1EEENS1_21CollectiveEpilogueFwdINS6_IJS8_SA_S9_EEENS6_IJNS7_ILi1EEESI_SI_EEESC_SE_Li128ELb1ELb1ELb1ELb0EEENS1_36VarlenDynamicPersistentTileSchedulerILi128ELi80ELi128ELi128ELb1ELb1ELb0ELb0ELb1ELb1EEEEEEEEEvNT_6ParamsE:
        .type           _ZN7cutlass13device_kernelIN5flash19enable_sm80_to_sm89INS1_16FlashAttnFwdSm80INS1_25CollectiveMainloopFwdSm80ILi4ELi1ELb0EN4cute5tupleIJNS5_1CILi128EEENS7_ILi80EEENS7_ILi64EEEEEELi64ENS_10bfloat16_tEfNS_4arch4Sm80ELb0ELb0ELb0ELb1ELb1ELb1ELb1ELb1EEENS1_21CollectiveEpilogueFwdINS6_IJS8_SA_S9_EEENS6_IJNS7_ILi1EEESI_SI_EEESC_SE_Li128ELb1ELb1ELb1ELb0EEENS1_36VarlenDynamicPersistentTileSchedulerILi128ELi80ELi128ELi128ELb1ELb1ELb0ELb0ELb1ELb1EEEEEEEEEvNT_6ParamsE,@function
        .size           _ZN7cutlass13device_kernelIN5flash19enable_sm80_to_sm89INS1_16FlashAttnFwdSm80INS1_25CollectiveMainloopFwdSm80ILi4ELi1ELb0EN4cute5tupleIJNS5_1CILi128EEENS7_ILi80EEENS7_ILi64EEEEEELi64ENS_10bfloat16_tEfNS_4arch4Sm80ELb0ELb0ELb0ELb1ELb1ELb1ELb1ELb1EEENS1_21CollectiveEpilogueFwdINS6_IJS8_SA_S9_EEENS6_IJNS7_ILi1EEESI_SI_EEESC_SE_Li128ELb1ELb1ELb1ELb0EEENS1_36VarlenDynamicPersistentTileSchedulerILi128ELi80ELi128ELi128ELb1ELb1ELb0ELb0ELb1ELb1EEEEEEEEEvNT_6ParamsE,(.L_x_11 - _ZN7cutlass13device_kernelIN5flash19enable_sm80_to_sm89INS1_16FlashAttnFwdSm80INS1_25CollectiveMainloopFwdSm80ILi4ELi1ELb0EN4cute5tupleIJNS5_1CILi128EEENS7_ILi80EEENS7_ILi64EEEEEELi64ENS_10bfloat16_tEfNS_4arch4Sm80ELb0ELb0ELb0ELb1ELb1ELb1ELb1ELb1EEENS1_21CollectiveEpilogueFwdINS6_IJS8_SA_S9_EEENS6_IJNS7_ILi1EEESI_SI_EEESC_SE_Li128ELb1ELb1ELb1ELb0EEENS1_36VarlenDynamicPersistentTileSchedulerILi128ELi80ELi128ELi128ELb1ELb1ELb0ELb0ELb1ELb1EEEEEEEEEvNT_6ParamsE)
        .other          _ZN7cutlass13device_kernelIN5flash19enable_sm80_to_sm89INS1_16FlashAttnFwdSm80INS1_25CollectiveMainloopFwdSm80ILi4ELi1ELb0EN4cute5tupleIJNS5_1CILi128EEENS7_ILi80EEENS7_ILi64EEEEEELi64ENS_10bfloat16_tEfNS_4arch4Sm80ELb0ELb0ELb0ELb1ELb1ELb1ELb1ELb1EEENS1_21CollectiveEpilogueFwdINS6_IJS8_SA_S9_EEENS6_IJNS7_ILi1EEESI_SI_EEESC_SE_Li128ELb1ELb1ELb1ELb0EEENS1_36VarlenDynamicPersistentTileSchedulerILi128ELi80ELi128ELi128ELb1ELb1ELb0ELb0ELb1ELb1EEEEEEEEEvNT_6ParamsE,@"STO_CUDA_ENTRY STV_DEFAULT"
_ZN7cutlass13device_kernelIN5flash19enable_sm80_to_sm89INS1_16FlashAttnFwdSm80INS1_25CollectiveMainloopFwdSm80ILi4ELi1ELb0EN4cute5tupleIJNS5_1CILi128EEENS7_ILi80EEENS7_ILi64EEEEEELi64ENS_10bfloat16_tEfNS_4arch4Sm80ELb0ELb0ELb0ELb1ELb1ELb1ELb1ELb1EEENS1_21CollectiveEpilogueFwdINS6_IJS8_SA_S9_EEENS6_IJNS7_ILi1EEESI_SI_EEESC_SE_Li128ELb1ELb1ELb1ELb0EEENS1_36VarlenDynamicPersistentTileSchedulerILi128ELi80ELi128ELi128ELb1ELb1ELb0ELb0ELb1ELb1EEEEEEEEEvNT_6ParamsE:
[----:B------:R-:W-:Y:S01]  /*0000*/  LDC R1, c[0x0][0x37c] ;  /* 0x0000df00ff017b82 */ /* 0x000fe20000000800 */
[----:B------:R-:W-:Y:S05]  /*0010*/  EXIT ;  /* 0x000000000000794d */ /* 0x000fea0003800000 */
.L_x_2:
        /* <DEDUP_REMOVED lines=14> */
.L_x_11:


//--------------------- .text._ZN7cutlass13device_kernelIN5flash19enable_sm80_to_sm89INS1_16FlashAttnFwdSm80INS1_25CollectiveMainloopFwdSm80ILi4ELi1ELb0EN4cute5tupleIJNS5_1CILi128EEENS7_ILi96EEENS7_ILi64EEEEEELi64ENS_10bfloat16_tEfNS_4arch4Sm80ELb0ELb1ELb0ELb0ELb1ELb0ELb1ELb1EEENS1_21CollectiveEpilogueFwdINS6_IJS8_SA_S9_EEENS6_IJNS7_ILi1EEESI_SI_EEESC_SE_Li128ELb0ELb1ELb1ELb0EEENS1_19SingleTileSchedulerILb0ELb1ELb1ELi128EEEEEEEEEvNT_6ParamsE --------------------------
	.section	.text._ZN7cutlass13device_kernelIN5flash19enable_sm80_to_sm89INS1_16FlashAttnFwdSm80INS1_25CollectiveMainloopFwdSm80ILi4ELi1ELb0EN4cute5tupleIJNS5_1CILi128EEENS7_ILi96EEENS7_ILi64EEEEEELi64ENS_10bfloat16_tEfNS_4arch4Sm80ELb0ELb1ELb0ELb0ELb1ELb0ELb1ELb1EEENS1_21CollectiveEpilogueFwdINS6_IJS8_SA_S9_EEENS6_IJNS7_ILi1EEESI_SI_EEESC_SE_Li128ELb0ELb1ELb1ELb0EEENS1_19SingleTileSchedulerILb0ELb1ELb1ELi128EEEEEEEEEvNT_6ParamsE,"ax",@progbits
	.align	128
.text._ZN7cutlass13device_kernelIN5flash19enable_sm80_to_sm89INS1_16FlashAttnFwdSm80INS1_25CollectiveMainloopFwdSm80ILi4ELi1ELb0EN4cute5tupleIJNS5_1CILi128EEENS7_ILi96EEENS7_ILi64EEEEEELi64ENS_10bfloat16_tEfNS_4arch4Sm80ELb0ELb1ELb0ELb0ELb1ELb0ELb1ELb1EEENS1_21CollectiveEpilogueFwdINS6_IJS8_SA_S9_EEENS6_IJNS7_ILi1EEESI_SI_EEESC_SE_Li128ELb0ELb1ELb1ELb0EEENS1_19SingleTileSchedulerILb0ELb1ELb1ELi128EEEEEEEEEvNT_6ParamsE:
        .type           _ZN7cutlass13device_kernelIN5flash19enable_sm80_to_sm89INS1_16FlashAttnFwdSm80INS1_25CollectiveMainloopFwdSm80ILi4ELi1ELb0EN4cute5tupleIJNS5_1CILi128EEENS7_ILi96EEENS7_ILi64EEEEEELi64ENS_10bfloat16_tEfNS_4arch4Sm80ELb0ELb1ELb0ELb0ELb1ELb0ELb1ELb1EEENS1_21CollectiveEpilogueFwdINS6_IJS8_SA_S9_EEENS6_IJNS7_ILi1EEESI_SI_EEESC_SE_Li128ELb0ELb1ELb1ELb0EEENS1_19SingleTileSchedulerILb0ELb1ELb1ELi128EEEEEEEEEvNT_6ParamsE,@function
        .size           _ZN7cutlass13device_kernelIN5flash19enable_sm80_to_sm89INS1_16FlashAttnFwdSm80INS1_25CollectiveMainloopFwdSm80ILi4ELi1ELb0EN4cute5tupleIJNS5_1CILi128EEENS7_ILi96EEENS7_ILi64EEEEEELi64ENS_10bfloat16_tEfNS_4arch4Sm80ELb0ELb1ELb0ELb0ELb1ELb0ELb1ELb1EEENS1_21CollectiveEpilogueFwdINS6_IJS8_SA_S9_EEENS6_IJNS7_ILi1EEESI_SI_EEESC_SE_Li128ELb0ELb1ELb1ELb0EEENS1_19SingleTileSchedulerILb0ELb1ELb1ELi128EEEEEEEEEvNT_6ParamsE,(.L_x_12 - _ZN7cutlass13device_kernelIN5flash19enable_sm80_to_sm89INS1_16FlashAttnFwdSm80INS1_25CollectiveMainloopFwdSm80ILi4ELi1ELb0EN4cute5tupleIJNS5_1CILi128EEENS7_ILi96EEENS7_ILi64EEEEEELi64ENS_10bfloat16_tEfNS_4arch4Sm80ELb0ELb1ELb0ELb0ELb1ELb0ELb1ELb1EEENS1_21CollectiveEpilogueFwdINS6_IJS8_SA_S9_EEENS6_IJNS7_ILi1EEESI_SI_EEESC_SE_Li128ELb0ELb1ELb1ELb0EEENS1_19SingleTileSchedulerILb0ELb1ELb1ELi128EEEEEEEEEvNT_6ParamsE)
        .other          _ZN7cutlass13device_kernelIN5flash19enable_sm80_to_sm89INS1_16FlashAttnFwdSm80INS1_25CollectiveMainloopFwdSm80ILi4ELi1ELb0EN4cute5tupleIJNS5_1CILi128EEENS7_ILi96EEENS7_ILi64EEEEEELi64ENS_10bfloat16_tEfNS_4arch4Sm80ELb0ELb1ELb0ELb0ELb1ELb0ELb1ELb1EEENS1_21CollectiveEpilogueFwdINS6_IJS8_SA_S9_EEENS6_IJNS7_ILi1EEESI_SI_EEESC_SE_Li128ELb0ELb1ELb1ELb0EEENS1_19SingleTileSchedulerILb0ELb1ELb1ELi128EEEEEEEEEvNT_6ParamsE,@"STO_CUDA_ENTRY STV_DEFAULT"
_ZN7cutlass13device_kernelIN5flash19enable_sm80_to_sm89INS1_16FlashAttnFwdSm80INS1_25CollectiveMainloopFwdSm80ILi4ELi1ELb0EN4cute5tupleIJNS5_1CILi128EEENS7_ILi96EEENS7_ILi64EEEEEELi64ENS_10bfloat16_tEfNS_4arch4Sm80ELb0ELb1ELb0ELb0ELb1ELb0ELb1ELb1EEENS1_21CollectiveEpilogueFwdINS6_IJS8_SA_S9_EEENS6_IJNS7_ILi1EEESI_SI_EEESC_SE_Li128ELb0ELb1ELb1ELb0EEENS1_19SingleTileSchedulerILb0ELb1ELb1ELi128EEEEEEEEEvNT_6ParamsE:
[----:B------:R-:W-:Y:S01]  /*0000*/  LDC R1, c[0x0][0x37c] ;  /* 0x0000df00ff017b82 */ /* 0x000fe20000000800 */
[----:B------:R-:W-:Y:S05]  /*0010*/  EXIT ;  /* 0x000000000000794d */ /* 0x000fea0003800000 */
.L_x_3:
        /* <DEDUP_REMOVED lines=14> */
.L_x_12:


//--------------------- .text._ZN7cutlass13device_kernelIN5flash19enable_sm80_to_sm89INS1_16FlashAttnFwdSm80INS1_25CollectiveMainloopFwdSm80ILi4ELi1ELb0EN4cute5tupleIJNS5_1CILi128EEENS7_ILi80EEENS7_ILi64EEEEEELi64ENS_10bfloat16_tEfNS_4arch4Sm80ELb0ELb1ELb0ELb1ELb1ELb0ELb1ELb1EEENS1_21CollectiveEpilogueFwdINS6_IJS8_SA_S9_EEENS6_IJNS7_ILi1EEESI_SI_EEESC_SE_Li128ELb1ELb1ELb1ELb0EEENS1_36VarlenDynamicPersistentTileSchedulerILi128ELi80ELi128ELi128ELb1ELb1ELb0ELb1ELb0ELb1EEEEEEEEEvNT_6ParamsE --------------------------
	.section	.text._ZN7cutlass13device_kernelIN5flash19enable_sm80_to_sm89INS1_16FlashAttnFwdSm80INS1_25CollectiveMainloopFwdSm80ILi4ELi1ELb0EN4cute5tupleIJNS5_1CILi128EEENS7_ILi80EEENS7_ILi64EEEEEELi64ENS_10bfloat16_tEfNS_4arch4Sm80ELb0ELb1ELb0ELb1ELb1ELb0ELb1ELb1EEENS1_21CollectiveEpilogueFwdINS6_IJS8_SA_S9_EEENS6_IJNS7_ILi1EEESI_SI_EEESC_SE_Li128ELb1ELb1ELb1ELb0EEENS1_36VarlenDynamicPersistentTileSchedulerILi128ELi80ELi128ELi128ELb1ELb1ELb0ELb1ELb0ELb1EEEEEEEEEvNT_6ParamsE,"ax",@progbits
	.align	128
.text._ZN7cutlass13device_kernelIN5flash19enable_sm80_to_sm89INS1_16FlashAttnFwdSm80INS1_25CollectiveMainloopFwdSm80ILi4ELi1ELb0EN4cute5tupleIJNS5_1CILi128EEENS7_ILi80EEENS7_ILi64EEEEEELi64ENS_10bfloat16_tEfNS_4arch4Sm80ELb0ELb1ELb0ELb1ELb1ELb0ELb1ELb1EEENS1_21CollectiveEpilogueFwdINS6_IJS8_SA_S9_EEENS6_IJNS7_ILi1EEESI_SI_EEESC_SE_Li128ELb1ELb1ELb1ELb0EEENS1_36VarlenDynamicPersistentTileSchedulerILi128ELi80ELi128ELi128ELb1ELb1ELb0ELb1ELb0ELb1EEEEEEEEEvNT_6ParamsE:
        .type           _ZN7cutlass13device_kernelIN5flash19enable_sm80_to_sm89INS1_16FlashAttnFwdSm80INS1_25CollectiveMainloopFwdSm80ILi4ELi1ELb0EN4cute5tupleIJNS5_1CILi128EEENS7_ILi80EEENS7_ILi64EEEEEELi64ENS_10bfloat16_tEfNS_4arch4Sm80ELb0ELb1ELb0ELb1ELb1ELb0ELb1ELb1EEENS1_21CollectiveEpilogueFwdINS6_IJS8_SA_S9_EEENS6_IJNS7_ILi1EEESI_SI_EEESC_SE_Li128ELb1ELb1ELb1ELb0EEENS1_36VarlenDynamicPersistentTileSchedulerILi128ELi80ELi128ELi128ELb1ELb1ELb0ELb1ELb0ELb1EEEEEEEEEvNT_6ParamsE,@function
        .size           _ZN7cutlass13device_kernelIN5flash19enable_sm80_to_sm89INS1_16FlashAttnFwdSm80INS1_25CollectiveMainloopFwdSm80ILi4ELi1ELb0EN4cute5tupleIJNS5_1CILi128EEENS7_ILi80EEENS7_ILi64EEEEEELi64ENS_10bfloat16_tEfNS_4arch4Sm80ELb0ELb1ELb0ELb1ELb1ELb0ELb1ELb1EEENS1_21CollectiveEpilogueFwdINS6_IJS8_SA_S9_EEENS6_IJNS7_ILi1EEESI_SI_EEESC_SE_Li128ELb1ELb1ELb1ELb0EEENS1_36VarlenDynamicPersistentTileSchedulerILi128ELi80ELi128ELi128ELb1ELb1ELb0ELb1ELb0ELb1EEEEEEEEEvNT_6ParamsE,(.L_x_13 - _ZN7cutlass13device_kernelIN5flash19enable_sm80_to_sm89INS1_16FlashAttnFwdSm80INS1_25CollectiveMainloopFwdSm80ILi4ELi1ELb0EN4cute5tupleIJNS5_1CILi128EEENS7_ILi80EEENS7_ILi64EEEEEELi64ENS_10bfloat16_tEfNS_4arch4Sm80ELb0ELb1ELb0ELb1ELb1ELb0ELb1ELb1EEENS1_21CollectiveEpilogueFwdINS6_IJS8_SA_S9_EEENS6_IJNS7_ILi1EEESI_SI_EEESC_SE_Li128ELb1ELb1ELb1ELb0EEENS1_36VarlenDynamicPersistentTileSchedulerILi128ELi80ELi128ELi128ELb1ELb1ELb0ELb1ELb0ELb1EEEEEEEEEvNT_6ParamsE)
        .other          _ZN7cutlass13device_kernelIN5flash19enable_sm80_to_sm89INS1_16FlashAttnFwdSm80INS1_25CollectiveMainloopFwdSm80ILi4ELi1ELb0EN4cute5tupleIJNS5_1CILi128EEENS7_ILi80EEENS7_ILi64EEEEEELi64ENS_10bfloat16_tEfNS_4arch4Sm80ELb0ELb1ELb0ELb1ELb1ELb0ELb1ELb1EEENS1_21CollectiveEpilogueFwdINS6_IJS8_SA_S9_EEENS6_IJNS7_ILi1EEESI_SI_EEESC_SE_Li128ELb1ELb1ELb1ELb0EEENS1_36VarlenDynamicPersistentTileSchedulerILi128ELi80ELi128ELi128ELb1ELb1ELb0ELb1ELb0ELb1EEEEEEEEEvNT_6ParamsE,@"STO_CUDA_ENTRY STV_DEFAULT"
_ZN7cutlass13device_kernelIN5flash19enable_sm80_to_sm89INS1_16FlashAttnFwdSm80INS1_25CollectiveMainloopFwdSm80ILi4ELi1ELb0EN4cute5tupleIJNS5_1CILi128EEENS7_ILi80EEENS7_ILi64EEEEEELi64ENS_10bfloat16_tEfNS_4arch4Sm80ELb0ELb1ELb0ELb1ELb1ELb0ELb1ELb1EEENS1_21CollectiveEpilogueFwdINS6_IJS8_SA_S9_EEENS6_IJNS7_ILi1EEESI_SI_EEESC_SE_Li128ELb1ELb1ELb1ELb0EEENS1_36VarlenDynamicPersistentTileSchedulerILi128ELi80ELi128ELi128ELb1ELb1ELb0ELb1ELb0ELb1EEEEEEEEEvNT_6ParamsE:
[----:B------:R-:W-:Y:S01]  /*0000*/  LDC R1, c[0x0][0x37c] ;  /* 0x0000df00ff017b82 */ /* 0x000fe20000000800 */
[----:B------:R-:W-:Y:S05]  /*0010*/  EXIT ;  /* 0x000000000000794d */ /* 0x000fea0003800000 */
.L_x_4:
        /* <DEDUP_REMOVED lines=14> */
.L_x_13:


//--------------------- .text._ZN7cutlass13device_kernelIN5flash19enable_sm80_to_sm89INS1_16FlashAttnFwdSm80INS1_25CollectiveMainloopFwdSm80ILi4ELi1ELb0EN4cute5tupleIJNS5_1CILi128EEENS7_ILi80EEENS7_ILi64EEEEEELi64ENS_10bfloat16_tEfNS_4arch4Sm80ELb0ELb1ELb0ELb1ELb1ELb1ELb1ELb1EEENS1_21CollectiveEpilogueFwdINS6_IJS8_SA_S9_EEENS6_IJNS7_ILi1EEESI_SI_EEESC_SE_Li128ELb1ELb1ELb1ELb0EEENS1_36VarlenDynamicPersistentTileSchedulerILi128ELi80ELi128ELi128ELb1ELb1ELb0ELb1ELb0ELb1EEEEEEEEEvNT_6ParamsE --------------------------
	.section	.text._ZN7cutlass13device_kernelIN5flash19enable_sm80_to_sm89INS1_16FlashAttnFwdSm80INS1_25CollectiveMainloopFwdSm80ILi4ELi1ELb0EN4cute5tupleIJNS5_1CILi128EEENS7_ILi80EEENS7_ILi64EEEEEELi64ENS_10bfloat16_tEfNS_4arch4Sm80ELb0ELb1ELb0ELb1ELb1ELb1ELb1ELb1EEENS1_21CollectiveEpilogueFwdINS6_IJS8_SA_S9_EEENS6_IJNS7_ILi1EEESI_SI_EEESC_SE_Li128ELb1ELb1ELb1ELb0EEENS1_36VarlenDynamicPersistentTileSchedulerILi128ELi80ELi128ELi128ELb1ELb1ELb0ELb1ELb0ELb1EEEEEEEEEvNT_6ParamsE,"ax",@progbits
	.align	128
.text._ZN7cutlass13device_kernelIN5flash19enable_sm80_to_sm89INS1_16FlashAttnFwdSm80INS1_25CollectiveMainloopFwdSm80ILi4ELi1ELb0EN4cute5tupleIJNS5_1CILi128EEENS7_ILi80EEENS7_ILi64EEEEEELi64ENS_10bfloat16_tEfNS_4arch4Sm80ELb0ELb1ELb0ELb1ELb1ELb1ELb1ELb1EEENS1_21CollectiveEpilogueFwdINS6_IJS8_SA_S9_EEENS6_IJNS7_ILi1EEESI_SI_EEESC_SE_Li128ELb1ELb1ELb1ELb0EEENS1_36VarlenDynamicPersistentTileSchedulerILi128ELi80ELi128ELi128ELb1ELb1ELb0ELb1ELb0ELb1EEEEEEEEEvNT_6ParamsE:
        .type           _ZN7cutlass13device_kernelIN5flash19enable_sm80_to_sm89INS1_16FlashAttnFwdSm80INS1_25CollectiveMainloopFwdSm80ILi4ELi1ELb0EN4cute5tupleIJNS5_1CILi128EEENS7_ILi80EEENS7_ILi64EEEEEELi64ENS_10bfloat16_tEfNS_4arch4Sm80ELb0ELb1ELb0ELb1ELb1ELb1ELb1ELb1EEENS1_21CollectiveEpilogueFwdINS6_IJS8_SA_S9_EEENS6_IJNS7_ILi1EEESI_SI_EEESC_SE_Li128ELb1ELb1ELb1ELb0EEENS1_36VarlenDynamicPersistentTileSchedulerILi128ELi80ELi128ELi128ELb1ELb1ELb0ELb1ELb0ELb1EEEEEEEEEvNT_6ParamsE,@function
        .size           _ZN7cutlass13device_kernelIN5flash19enable_sm80_to_sm89INS1_16FlashAttnFwdSm80INS1_25CollectiveMainloopFwdSm80ILi4ELi1ELb0EN4cute5tupleIJNS5_1CILi128EEENS7_ILi80EEENS7_ILi64EEEEEELi64ENS_10bfloat16_tEfNS_4arch4Sm80ELb0ELb1ELb0ELb1ELb1ELb1ELb1ELb1EEENS1_21CollectiveEpilogueFwdINS6_IJS8_SA_S9_EEENS6_IJNS7_ILi1EEESI_SI_EEESC_SE_Li128ELb1ELb1ELb1ELb0EEENS1_36VarlenDynamicPersistentTileSchedulerILi128ELi80ELi128ELi128ELb1ELb1ELb0ELb1ELb0ELb1EEEEEEEEEvNT_6ParamsE,(.L_x_14 - _ZN7cutlass13device_kernelIN5flash19enable_sm80_to_sm89INS1_16FlashAttnFwdSm80INS1_25CollectiveMainloopFwdSm80ILi4ELi1ELb0EN4cute5tupleIJNS5_1CILi128EEENS7_ILi80EEENS7_ILi64EEEEEELi64ENS_10bfloat16_tEfNS_4arch4Sm80ELb0ELb1ELb0ELb1ELb1ELb1ELb1ELb1EEENS1_21CollectiveEpilogueFwdINS6_IJS8_SA_S9_EEENS6_IJNS7_ILi1EEESI_SI_EEESC_SE_Li128ELb1ELb1ELb1ELb0EEENS1_36VarlenDynamicPersistentTileSchedulerILi128ELi80ELi128ELi128ELb1ELb1ELb0ELb1ELb0ELb1EEEEEEEEEvNT_6ParamsE)
        .other          _ZN7cutlass13device_kernelIN5flash19enable_sm80_to_sm89INS1_16FlashAttnFwdSm80INS1_25CollectiveMainloopFwdSm80ILi4ELi1ELb0EN4cute5tupleIJNS5_1CILi128EEENS7_ILi80EEENS7_ILi64EEEEEELi64ENS_10bfloat16_tEfNS_4arch4Sm80ELb0ELb1ELb0ELb1ELb1ELb1ELb1ELb1EEENS1_21CollectiveEpilogueFwdINS6_IJS8_SA_S9_EEENS6_IJNS7_ILi1EEESI_SI_EEESC_SE_Li128ELb1ELb1ELb1ELb0EEENS1_36VarlenDynamicPersistentTileSchedulerILi128ELi80ELi128ELi128ELb1ELb1ELb0ELb1ELb0ELb1EEEEEEEEEvNT_6ParamsE,@"STO_CUDA_ENTRY STV_DEFAULT"
_ZN7cutlass13device_kernelIN5flash19enable_sm80_to_sm89INS1_16FlashAttnFwdSm80INS1_25CollectiveMainloopFwdSm80ILi4ELi1ELb0EN4cute5tupleIJNS5_1CILi128EEENS7_ILi80EEENS7_ILi64EEEEEELi64ENS_10bfloat16_tEfNS_4arch4Sm80ELb0ELb1ELb0ELb1ELb1ELb1ELb1ELb1EEENS1_21CollectiveEpilogueFwdINS6_IJS8_SA_S9_EEENS6_IJNS7_ILi1EEESI_SI_EEESC_SE_Li128ELb1ELb1ELb1ELb0EEENS1_36VarlenDynamicPersistentTileSchedulerILi128ELi80ELi128ELi128ELb1ELb1ELb0ELb1ELb0ELb1EEEEEEEEEvNT_6ParamsE:
[----:B------:R-:W-:Y:S01]  /*0000*/  LDC R1, c[0x0][0x37c] ;  /* 0x0000df00ff017b82 */ /* 0x000fe20000000800 */
[----:B------:R-:W-:Y:S05]  /*0010*/  EXIT ;  /* 0x000000000000794d */ /* 0x000fea0003800000 */
.L_x_5:
        /* <DEDUP_REMOVED lines=14> */
.L_x_14:


//--------------------- .text._ZN7cutlass13device_kernelIN5flash19enable_sm80_to_sm89INS1_16FlashAttnFwdSm80INS1_25CollectiveMainloopFwdSm80ILi4ELi1ELb0EN4cute5tupleIJNS5_1CILi128EEENS7_ILi112EEENS7_ILi64EEEEEELi64ENS_10bfloat16_tEfNS_4arch4Sm80ELb1ELb0ELb0ELb0ELb1ELb0ELb1ELb1EEENS1_21CollectiveEpilogueFwdINS6_IJS8_SA_S9_EEENS6_IJNS7_ILi1EEESI_SI_EEESC_SE_Li128ELb0ELb1ELb1ELb0EEENS1_30DynamicPersistentTileSchedulerILi128ELi128ELb1ELb1ELb0EEEEEEEEEvNT_6ParamsE --------------------------
	.section	.text._ZN7cutlass13device_kernelIN5flash19enable_sm80_to_sm89INS1_16FlashAttnFwdSm80INS1_25CollectiveMainloopFwdSm80ILi4ELi1ELb0EN4cute5tupleIJNS5_1CILi128EEENS7_ILi112EEENS7_ILi64EEEEEELi64ENS_10bfloat16_tEfNS_4arch4Sm80ELb1ELb0ELb0ELb0ELb1ELb0ELb1ELb1EEENS1_21CollectiveEpilogueFwdINS6_IJS8_SA_S9_EEENS6_IJNS7_ILi1EEESI_SI_EEESC_SE_Li128ELb0ELb1ELb1ELb0EEENS1_30DynamicPersistentTileSchedulerILi128ELi128ELb1ELb1ELb0EEEEEEEEEvNT_6ParamsE,"ax",@progbits
	.align	128
.text._ZN7cutlass13device_kernelIN5flash19enable_sm80_to_sm89INS1_16FlashAttnFwdSm80INS1_25CollectiveMainloopFwdSm80ILi4ELi1ELb0EN4cute5tupleIJNS5_1CILi128EEENS7_ILi112EEENS7_ILi64EEEEEELi64ENS_10bfloat16_tEfNS_4arch4Sm80ELb1ELb0ELb0ELb0ELb1ELb0ELb1ELb1EEENS1_21CollectiveEpilogueFwdINS6_IJS8_SA_S9_EEENS6_IJNS7_ILi1EEESI_SI_EEESC_SE_Li128ELb0ELb1ELb1ELb0EEENS1_30DynamicPersistentTileSchedulerILi128ELi128ELb1ELb1ELb0EEEEEEEEEvNT_6ParamsE:
        .type           _ZN7cutlass13device_kernelIN5flash19enable_sm80_to_sm89INS1_16FlashAttnFwdSm80INS1_25CollectiveMainloopFwdSm80ILi4ELi1ELb0EN4cute5tupleIJNS5_1CILi128EEENS7_ILi112EEENS7_ILi64EEEEEELi64ENS_10bfloat16_tEfNS_4arch4Sm80ELb1ELb0ELb0ELb0ELb1ELb0ELb1ELb1EEENS1_21CollectiveEpilogueFwdINS6_IJS8_SA_S9_EEENS6_IJNS7_ILi1EEESI_SI_EEESC_SE_Li128ELb0ELb1ELb1ELb0EEENS1_30DynamicPersistentTileSchedulerILi128ELi128ELb1ELb1ELb0EEEEEEEEEvNT_6ParamsE,@function
        .size           _ZN7cutlass13device_kernelIN5flash19enable_sm80_to_sm89INS1_16FlashAttnFwdSm80INS1_25CollectiveMainloopFwdSm80ILi4ELi1ELb0EN4cute5tupleIJNS5_1CILi128EEENS7_ILi112EEENS7_ILi64EEEEEELi64ENS_10bfloat16_tEfNS_4arch4Sm80ELb1ELb0ELb0ELb0ELb1ELb0ELb1ELb1EEENS1_21CollectiveEpilogueFwdINS6_IJS8_SA_S9_EEENS6_IJNS7_ILi1EEESI_SI_EEESC_SE_Li128ELb0ELb1ELb1ELb0EEENS1_30DynamicPersistentTileSchedulerILi128ELi128ELb1ELb1ELb0EEEEEEEEEvNT_6ParamsE,(.L_x_15 - _ZN7cutlass13device_kernelIN5flash19enable_sm80_to_sm89INS1_16FlashAttnFwdSm80INS1_25CollectiveMainloopFwdSm80ILi4ELi1ELb0EN4cute5tupleIJNS5_1CILi128EEENS7_ILi112EEENS7_ILi64EEEEEELi64ENS_10bfloat16_tEfNS_4arch4Sm80ELb1ELb0ELb0ELb0ELb1ELb0ELb1ELb1EEENS1_21CollectiveEpilogueFwdINS6_IJS8_SA_S9_EEENS6_IJNS7_ILi1EEESI_SI_EEESC_SE_Li128ELb0ELb1ELb1ELb0EEENS1_30DynamicPersistentTileSchedulerILi128ELi128ELb1ELb1ELb0EEEEEEEEEvNT_6ParamsE)
        .other          _ZN7cutlass13device_kernelIN5flash19enable_sm80_to_sm89INS1_16FlashAttnFwdSm80INS1_25CollectiveMainloopFwdSm80ILi4ELi1ELb0EN4cute5tupleIJNS5_1CILi128EEENS7_ILi112EEENS7_ILi64EEEEEELi64ENS_10bfloat16_tEfNS_4arch4Sm80ELb1ELb0ELb0ELb0ELb1ELb0ELb1ELb1EEENS1_21CollectiveEpilogueFwdINS6_IJS8_SA_S9_EEENS6_IJNS7_ILi1EEESI_SI_EEESC_SE_Li128ELb0ELb1ELb1ELb0EEENS1_30DynamicPersistentTileSchedulerILi128ELi128ELb1ELb1ELb0EEEEEEEEEvNT_6ParamsE,@"STO_CUDA_ENTRY STV_DEFAULT"
_ZN7cutlass13device_kernelIN5flash19enable_sm80_to_sm89INS1_16FlashAttnFwdSm80INS1_25CollectiveMainloopFwdSm80ILi4ELi1ELb0EN4cute5tupleIJNS5_1CILi128EEENS7_ILi112EEENS7_ILi64EEEEEELi64ENS_10bfloat16_tEfNS_4arch4Sm80ELb1ELb0ELb0ELb0ELb1ELb0ELb1ELb1EEENS1_21CollectiveEpilogueFwdINS6_IJS8_SA_S9_EEENS6_IJNS7_ILi1EEESI_SI_EEESC_SE_Li128ELb0ELb1ELb1ELb0EEENS1_30DynamicPersistentTileSchedulerILi128ELi128ELb1ELb1ELb0EEEEEEEEEvNT_6ParamsE:
[----:B------:R-:W-:Y:S01]  /*0000*/  LDC R1, c[0x0][0x37c] ;  /* 0x0000df00ff017b82 */ /* 0x000fe20000000800 */
[----:B------:R-:W-:Y:S05]  /*0010*/  EXIT ;  /* 0x000000000000794d */ /* 0x000fea0003800000 */
.L_x_6:
        /* <DEDUP_REMOVED lines=14> */
.L_x_15:


//--------------------- .text._ZN7cutlass13device_kernelIN5flash19enable_sm80_to_sm89INS1_16FlashAttnFwdSm80INS1_25CollectiveMainloopFwdSm80ILi4ELi1ELb0EN4cute5tupleIJNS5_1CILi128EEENS7_ILi80EEENS7_ILi64EEEEEELi64ENS_10bfloat16_tEfNS_4arch4Sm80ELb1ELb0ELb0ELb1ELb1ELb0ELb1ELb1EEENS1_21CollectiveEpilogueFwdINS6_IJS8_SA_S9_EEENS6_IJNS7_ILi1EEESI_SI_EEESC_SE_Li128ELb1ELb1ELb1ELb0EEENS1_36VarlenDynamicPersistentTileSchedulerILi128ELi80ELi128ELi128ELb1ELb1ELb0ELb1ELb1ELb1EEEEEEEEEvNT_6ParamsE --------------------------
	.section	.text._ZN7cutlass13device_kernelIN5flash19enable_sm80_to_sm89INS1_16FlashAttnFwdSm80INS1_25CollectiveMainloopFwdSm80ILi4ELi1ELb0EN4cute5tupleIJNS5_1CILi128EEENS7_ILi80EEENS7_ILi64EEEEEELi64ENS_10bfloat16_tEfNS_4arch4Sm80ELb1ELb0ELb0ELb1ELb1ELb0ELb1ELb1EEENS1_21CollectiveEpilogueFwdINS6_IJS8_SA_S9_EEENS6_IJNS7_ILi1EEESI_SI_EEESC_SE_Li128ELb1ELb1ELb1ELb0EEENS1_36VarlenDynamicPersistentTileSchedulerILi128ELi80ELi128ELi128ELb1ELb1ELb0ELb1ELb1ELb1EEEEEEEEEvNT_6ParamsE,"ax",@progbits
	.align	128
.text._ZN7cutlass13device_kernelIN5flash19enable_sm80_to_sm89INS1_16FlashAttnFwdSm80INS1_25CollectiveMainloopFwdSm80ILi4ELi1ELb0EN4cute5tupleIJNS5_1CILi128EEENS7_ILi80EEENS7_ILi64EEEEEELi64ENS_10bfloat16_tEfNS_4arch4Sm80ELb1ELb0ELb0ELb1ELb1ELb0ELb1ELb1EEENS1_21CollectiveEpilogueFwdINS6_IJS8_SA_S9_EEENS6_IJNS7_ILi1EEESI_SI_EEESC_SE_Li128ELb1ELb1ELb1ELb0EEENS1_36VarlenDynamicPersistentTileSchedulerILi128ELi80ELi128ELi128ELb1ELb1ELb0ELb1ELb1ELb1EEEEEEEEEvNT_6ParamsE:
        .type           _ZN7cutlass13device_kernelIN5flash19enable_sm80_to_sm89INS1_16FlashAttnFwdSm80INS1_25CollectiveMainloopFwdSm80ILi4ELi1ELb0EN4cute5tupleIJNS5_1CILi128EEENS7_ILi80EEENS7_ILi64EEEEEELi64ENS_10bfloat16_tEfNS_4arch4Sm80ELb1ELb0ELb0ELb1ELb1ELb0ELb1ELb1EEENS1_21CollectiveEpilogueFwdINS6_IJS8_SA_S9_EEENS6_IJNS7_ILi1EEESI_SI_EEESC_SE_Li128ELb1ELb1ELb1ELb0EEENS1_36VarlenDynamicPersistentTileSchedulerILi128ELi80ELi128ELi128ELb1ELb1ELb0ELb1ELb1ELb1EEEEEEEEEvNT_6ParamsE,@function
        .size           _ZN7cutlass13device_kernelIN5flash19enable_sm80_to_sm89INS1_16FlashAttnFwdSm80INS1_25CollectiveMainloopFwdSm80ILi4ELi1ELb0EN4cute5tupleIJNS5_1CILi128EEENS7_ILi80EEENS7_ILi64EEEEEELi64ENS_10bfloat16_tEfNS_4arch4Sm80ELb1ELb0ELb0ELb1ELb1ELb0ELb1ELb1EEENS1_21CollectiveEpilogueFwdINS6_IJS8_SA_S9_EEENS6_IJNS7_ILi1EEESI_SI_EEESC_SE_Li128ELb1ELb1ELb1ELb0EEENS1_36VarlenDynamicPersistentTileSchedulerILi128ELi80ELi128ELi128ELb1ELb1ELb0ELb1ELb1ELb1EEEEEEEEEvNT_6ParamsE,(.L_x_16 - _ZN7cutlass13device_kernelIN5flash19enable_sm80_to_sm89INS1_16FlashAttnFwdSm80INS1_25CollectiveMainloopFwdSm80ILi4ELi1ELb0EN4cute5tupleIJNS5_1CILi128EEENS7_ILi80EEENS7_ILi64EEEEEELi64ENS_10bfloat16_tEfNS_4arch4Sm80ELb1ELb0ELb0ELb1ELb1ELb0ELb1ELb1EEENS1_21CollectiveEpilogueFwdINS6_IJS8_SA_S9_EEENS6_IJNS7_ILi1EEESI_SI_EEESC_SE_Li128ELb1ELb1ELb1ELb0EEENS1_36VarlenDynamicPersistentTileSchedulerILi128ELi80ELi128ELi128ELb1ELb1ELb0ELb1ELb1ELb1EEEEEEEEEvNT_6ParamsE)
        .other          _ZN7cutlass13device_kernelIN5flash19enable_sm80_to_sm89INS1_16FlashAttnFwdSm80INS1_25CollectiveMainloopFwdSm80ILi4ELi1ELb0EN4cute5tupleIJNS5_1CILi128EEENS7_ILi80EEENS7_ILi64EEEEEELi64ENS_10bfloat16_tEfNS_4arch4Sm80ELb1ELb0ELb0ELb1ELb1ELb0ELb1ELb1EEENS1_21CollectiveEpilogueFwdINS6_IJS8_SA_S9_EEENS6_IJNS7_ILi1EEESI_SI_EEESC_SE_Li128ELb1ELb1ELb1ELb0EEENS1_36VarlenDynamicPersistentTileSchedulerILi128ELi80ELi128ELi128ELb1ELb1ELb0ELb1ELb1ELb1EEEEEEEEEvNT_6ParamsE,@"STO_CUDA_ENTRY STV_DEFAULT"
_ZN7cutlass13device_kernelIN5flash19enable_sm80_to_sm89INS1_16FlashAttnFwdSm80INS1_25CollectiveMainloopFwdSm80ILi4ELi1ELb0EN4cute5tupleIJNS5_1CILi128EEENS7_ILi80EEENS7_ILi64EEEEEELi64ENS_10bfloat16_tEfNS_4arch4Sm80ELb1ELb0ELb0ELb1ELb1ELb0ELb1ELb1EEENS1_21CollectiveEpilogueFwdINS6_IJS8_SA_S9_EEENS6_IJNS7_ILi1EEESI_SI_EEESC_SE_Li128ELb1ELb1ELb1ELb0EEENS1_36VarlenDynamicPersistentTileSchedulerILi128ELi80ELi128ELi128ELb1ELb1ELb0ELb1ELb1ELb1EEEEEEEEEvNT_6ParamsE:
[----:B------:R-:W-:Y:S01]  /*0000*/  LDC R1, c[0x0][0x37c] ;  /* 0x0000df00ff017b82 */ /* 0x000fe20000000800 */
[----:B------:R-:W-:Y:S05]  /*0010*/  EXIT ;  /* 0x000000000000794d */ /* 0x000fea0003800000 */
.L_x_7:
        /* <DEDUP_REMOVED lines=14> */
.L_x_16:


//--------------------- .text._ZN7cutlass13device_kernelIN5flash19enable_sm80_to_sm89INS1_16FlashAttnFwdSm80INS1_25CollectiveMainloopFwdSm80ILi4ELi1ELb0EN4cute5tupleIJNS5_1CILi128EEENS7_ILi80EEENS7_ILi64EEEEEELi64ENS_10bfloat16_tEfNS_4arch4Sm80ELb1ELb0ELb0ELb1ELb1ELb1ELb1ELb1EEENS1_21CollectiveEpilogueFwdINS6_IJS8_SA_S9_EEENS6_IJNS7_ILi1EEESI_SI_EEESC_SE_Li128ELb1ELb1ELb1ELb0EEENS1_36VarlenDynamicPersistentTileSchedulerILi128ELi80ELi128ELi128ELb1ELb1ELb0ELb1ELb1ELb1EEEEEEEEEvNT_6ParamsE --------------------------
	.section	.text._ZN7cutlass13device_kernelIN5flash19enable_sm80_to_sm89INS1_16FlashAttnFwdSm80INS1_25CollectiveMainloopFwdSm80ILi4ELi1ELb0EN4cute5tupleIJNS5_1CILi128EEENS7_ILi80EEENS7_ILi64EEEEEELi64ENS_10bfloat16_tEfNS_4arch4Sm80ELb1ELb0ELb0ELb1ELb1ELb1ELb1ELb1EEENS1_21CollectiveEpilogueFwdINS6_IJS8_SA_S9_EEENS6_IJNS7_ILi1EEESI_SI_EEESC_SE_Li128ELb1ELb1ELb1ELb0EEENS1_36VarlenDynamicPersistentTileSchedulerILi128ELi80ELi128ELi128ELb1ELb1ELb0ELb1ELb1ELb1EEEEEEEEEvNT_6ParamsE,"ax",@progbits
	.align	128
.text._ZN7cutlass13device_kernelIN5flash19enable_sm80_to_sm89INS1_16FlashAttnFwdSm80INS1_25CollectiveMainloopFwdSm80ILi4ELi1ELb0EN4cute5tupleIJNS5_1CILi128EEENS7_ILi80EEENS7_ILi64EEEEEELi64ENS_10bfloat16_tEfNS_4arch4Sm80ELb1ELb0ELb0ELb1ELb1ELb1ELb1ELb1EEENS1_21CollectiveEpilogueFwdINS6_IJS8_SA_S9_EEENS6_IJNS7_ILi1EEESI_SI_EEESC_SE_Li128ELb1ELb1ELb1ELb0EEENS1_36VarlenDynamicPersistentTileSchedulerILi128ELi80ELi128ELi128ELb1ELb1ELb0ELb1ELb1ELb1EEEEEEEEEvNT_6ParamsE:
        .type           _ZN7cutlass13device_kernelIN5flash19enable_sm80_to_sm89INS1_16FlashAttnFwdSm80INS1_25CollectiveMainloopFwdSm80ILi4ELi1ELb0EN4cute5tupleIJNS5_1CILi128EEENS7_ILi80EEENS7_ILi64EEEEEELi64ENS_10bfloat16_tEfNS_4arch4Sm80ELb1ELb0ELb0ELb1ELb1ELb1ELb1ELb1EEENS1_21CollectiveEpilogueFwdINS6_IJS8_SA_S9_EEENS6_IJNS7_ILi1EEESI_SI_EEESC_SE_Li128ELb1ELb1ELb1ELb0EEENS1_36VarlenDynamicPersistentTileSchedulerILi128ELi80ELi128ELi128ELb1ELb1ELb0ELb1ELb1ELb1EEEEEEEEEvNT_6ParamsE,@function
        .size           _ZN7cutlass13device_kernelIN5flash19enable_sm80_to_sm89INS1_16FlashAttnFwdSm80INS1_25CollectiveMainloopFwdSm80ILi4ELi1ELb0EN4cute5tupleIJNS5_1CILi128EEENS7_ILi80EEENS7_ILi64EEEEEELi64ENS_10bfloat16_tEfNS_4arch4Sm80ELb1ELb0ELb0ELb1ELb1ELb1ELb1ELb1EEENS1_21CollectiveEpilogueFwdINS6_IJS8_SA_S9_EEENS6_IJNS7_ILi1EEESI_SI_EEESC_SE_Li128ELb1ELb1ELb1ELb0EEENS1_36VarlenDynamicPersistentTileSchedulerILi128ELi80ELi128ELi128ELb1ELb1ELb0ELb1ELb1ELb1EEEEEEEEEvNT_6ParamsE,(.L_x_17 - _ZN7cutlass13device_kernelIN5flash19enable_sm80_to_sm89INS1_16FlashAttnFwdSm80INS1_25CollectiveMainloopFwdSm80ILi4ELi1ELb0EN4cute5tupleIJNS5_1CILi128EEENS7_ILi80EEENS7_ILi64EEEEEELi64ENS_10bfloat16_tEfNS_4arch4Sm80ELb1ELb0ELb0ELb1ELb1ELb1ELb1ELb1EEENS1_21CollectiveEpilogueFwdINS6_IJS8_SA_S9_EEENS6_IJNS7_ILi1EEESI_SI_EEESC_SE_Li128ELb1ELb1ELb1ELb0EEENS1_36VarlenDynamicPersistentTileSchedulerILi128ELi80ELi128ELi128ELb1ELb1ELb0ELb1ELb1ELb1EEEEEEEEEvNT_6ParamsE)
        .other          _ZN7cutlass13device_kernelIN5flash19enable_sm80_to_sm89INS1_16FlashAttnFwdSm80INS1_25CollectiveMainloopFwdSm80ILi4ELi1ELb0EN4cute5tupleIJNS5_1CILi128EEENS7_ILi80EEENS7_ILi64EEEEEELi64ENS_10bfloat16_tEfNS_4arch4Sm80ELb1ELb0ELb0ELb1ELb1ELb1ELb1ELb1EEENS1_21CollectiveEpilogueFwdINS6_IJS8_SA_S9_EEENS6_IJNS7_ILi1EEESI_SI_EEESC_SE_Li128ELb1ELb1ELb1ELb0EEENS1_36VarlenDynamicPersistentTileSchedulerILi128ELi80ELi128ELi128ELb1ELb1ELb0ELb1ELb1ELb1EEEEEEEEEvNT_6ParamsE,@"STO_CUDA_ENTRY STV_DEFAULT"
_ZN7cutlass13device_kernelIN5flash19enable_sm80_to_sm89INS1_16FlashAttnFwdSm80INS1_25CollectiveMainloopFwdSm80ILi4ELi1ELb0EN4cute5tupleIJNS5_1CILi128EEENS7_ILi80EEENS7_ILi64EEEEEELi64ENS_10bfloat16_tEfNS_4arch4Sm80ELb1ELb0ELb0ELb1ELb1ELb1ELb1ELb1EEENS1_21CollectiveEpilogueFwdINS6_IJS8_SA_S9_EEENS6_IJNS7_ILi1EEESI_SI_EEESC_SE_Li128ELb1ELb1ELb1ELb0EEENS1_36VarlenDynamicPersistentTileSchedulerILi128ELi80ELi128ELi128ELb1ELb1ELb0ELb1ELb1ELb1EEEEEEEEEvNT_6ParamsE:
[----:B------:R-:W-:Y:S01]  /*0000*/  LDC R1, c[0x0][0x37c] ;  /* 0x0000df00ff017b82 */ /* 0x000fe20000000800 */
[----:B------:R-:W-:Y:S05]  /*0010*/  EXIT ;  /* 0x000000000000794d */ /* 0x000fea0003800000 */
.L_x_8:
        /* <DEDUP_REMOVED lines=14> */
.L_x_17:


//--------------------- .nv.shared.reserved.0     --------------------------
	.section	.nv.shared.reserved.0,"aw",@nobits
	.weak		__nv_reservedSMEM_offset_0_alias
	.size		__nv_reservedSMEM_offset_0_alias, 0, 64
	.other		__nv_reservedSMEM_offset_0_alias,@"STO_CUDA_RESERVED_SHARED STV_DEFAULT"
__nv_reservedSMEM_offset_0_alias:
	.zero		0
	.zero		64


//--------------------- .nv.global                --------------------------
	.section	.nv.global,"aw",@nobits
.nv.global:
	.type		_ZN77_INTERNAL_c3abf77a_41_flash_fwd_hdim64_bf16_paged_split_sm80_cu_744032ad_34544cute1_E,@object
	.size		_ZN77_INTERNAL_c3abf77a_41_flash_fwd_hdim64_bf16_paged_split_sm80_cu_744032ad_34544cute1_E,(_ZN77_INTERNAL_c3abf77a_41_flash_fwd_hdim64_bf16_paged_split_sm80_cu_744032ad_34544cuda3std3__45__cpo6cbeginE - _ZN77_INTERNAL_c3abf77a_41_flash_fwd_hdim64_bf16_paged_split_sm80_cu_744032ad_34544cute1_E)
_ZN77_INTERNAL_c3abf77a_41_flash_fwd_hdim64_bf16_paged_split_sm80_cu_744032ad_34544cute1_E:
	.zero		1
	.type		_ZN77_INTERNAL_c3abf77a_41_flash_fwd_hdim64_bf16_paged_split_sm80_cu_744032ad_34544cuda3std3__45__cpo6cbeginE,@object
	.size		_ZN77_INTERNAL_c3abf77a_41_flash_fwd_hdim64_bf16_paged_split_sm80_cu_744032ad_34544cuda3std3__45__cpo6cbeginE,(_ZN77_INTERNAL_c3abf77a_41_flash_fwd_hdim64_bf16_paged_split_sm80_cu_744032ad_34544cuda3std3__48in_placeE - _ZN77_INTERNAL_c3abf77a_41_flash_fwd_hdim64_bf16_paged_split_sm80_cu_744032ad_34544cuda3std3__45__cpo6cbeginE)
_ZN77_INTERNAL_c3abf77a_41_flash_fwd_hdim64_bf16_paged_split_sm80_cu_744032ad_34544cuda3std3__45__cpo6cbeginE:
	.zero		1
	.type		_ZN77_INTERNAL_c3abf77a_41_flash_fwd_hdim64_bf16_paged_split_sm80_cu_744032ad_34544cuda3std3__48in_placeE,@object
	.size		_ZN77_INTERNAL_c3abf77a_41_flash_fwd_hdim64_bf16_paged_split_sm80_cu_744032ad_34544cuda3std3__48in_placeE,(_ZN77_INTERNAL_c3abf77a_41_flash_fwd_hdim64_bf16_paged_split_sm80_cu_744032ad_34544cuda3std6ranges3__45__cpo9iter_moveE - _ZN77_INTERNAL_c3abf77a_41_flash_fwd_hdim64_bf16_paged_split_sm80_cu_744032ad_34544cuda3std3__48in_placeE)
_ZN77_INTERNAL_c3abf77a_41_flash_fwd_hdim64_bf16_paged_split_sm80_cu_744032ad_34544cuda3std3__48in_placeE:
	.zero		1
	.type		_ZN77_INTERNAL_c3abf77a_41_flash_fwd_hdim64_bf16_paged_split_sm80_cu_744032ad_34544cuda3std6ranges3__45__cpo9iter_moveE,@object
	.size		_ZN77_INTERNAL_c3abf77a_41_flash_fwd_hdim64_bf16_paged_split_sm80_cu_744032ad_34544cuda3std6ranges3__45__cpo9iter_moveE,(_ZN77_INTERNAL_c3abf77a_41_flash_fwd_hdim64_bf16_paged_split_sm80_cu_744032ad_34544cuda3std3__45__cpo5beginE - _ZN77_INTERNAL_c3abf77a_41_flash_fwd_hdim64_bf16_paged_split_sm80_cu_744032ad_34544cuda3std6ranges3__45__cpo9iter_moveE)
_ZN77_INTERNAL_c3abf77a_41_flash_fwd_hdim64_bf16_paged_split_sm80_cu_744032ad_34544cuda3std6ranges3__45__cpo9iter_moveE:
	.zero		1
	.type		_ZN77_INTERNAL_c3abf77a_41_flash_fwd_hdim64_bf16_paged_split_sm80_cu_744032ad_34544cuda3std3__45__cpo5beginE,@object
	.size		_ZN77_INTERNAL_c3abf77a_41_flash_fwd_hdim64_bf16_paged_split_sm80_cu_744032ad_34544cuda3std3__45__cpo5beginE,(_ZN77_INTERNAL_c3abf77a_41_flash_fwd_hdim64_bf16_paged_split_sm80_cu_744032ad_34544cuda3std3__479_GLOBAL__N__c3abf77a_41_flash_fwd_hdim64_bf16_paged_split_sm80_cu_744032ad_34546ignoreE - _ZN77_INTERNAL_c3abf77a_41_flash_fwd_hdim64_bf16_paged_split_sm80_cu_744032ad_34544cuda3std3__45__cpo5beginE)
_ZN77_INTERNAL_c3abf77a_41_flash_fwd_hdim64_bf16_paged_split_sm80_cu_744032ad_34544cuda3std3__45__cpo5beginE:
	.zero		1
	.type		_ZN77_INTERNAL_c3abf77a_41_flash_fwd_hdim64_bf16_paged_split_sm80_cu_744032ad_34544cuda3std3__479_GLOBAL__N__c3abf77a_41_flash_fwd_hdim64_bf16_paged_split_sm80_cu_744032ad_34546ignoreE,@object
	.size		_ZN77_INTERNAL_c3abf77a_41_flash_fwd_hdim64_bf16_paged_split_sm80_cu_744032ad_34544cuda3std3__479_GLOBAL__N__c3abf77a_41_flash_fwd_hdim64_bf16_paged_split_sm80_cu_744032ad_34546ignoreE,(_ZN77_INTERNAL_c3abf77a_41_flash_fwd_hdim64_bf16_paged_split_sm80_cu_744032ad_34544cute7productE - _ZN77_INTERNAL_c3abf77a_41_flash_fwd_hdim64_bf16_paged_split_sm80_cu_744032ad_34544cuda3std3__479_GLOBAL__N__c3abf77a_41_flash_fwd_hdim64_bf16_paged_split_sm80_cu_744032ad_34546ignoreE)
_ZN77_INTERNAL_c3abf77a_41_flash_fwd_hdim64_bf16_paged_split_sm80_cu_744032ad_34544cuda3std3__479_GLOBAL__N__c3abf77a_41_flash_fwd_hdim64_bf16_paged_split_sm80_cu_744032ad_34546ignoreE:
	.zero		1
	.type		_ZN77_INTERNAL_c3abf77a_41_flash_fwd_hdim64_bf16_paged_split_sm80_cu_744032ad_34544cute7productE,@object
	.size		_ZN77_INTERNAL_c3abf77a_41_flash_fwd_hdim64_bf16_paged_split_sm80_cu_744032ad_34544cute7productE,(_ZN77_INTERNAL_c3abf77a_41_flash_fwd_hdim64_bf16_paged_split_sm80_cu_744032ad_34544cuda3std3__45__cpo3endE - _ZN77_INTERNAL_c3abf77a_41_flash_fwd_hdim64_bf16_paged_split_sm80_cu_744032ad_34544cute7productE)
_ZN77_INTERNAL_c3abf77a_41_flash_fwd_hdim64_bf16_paged_split_sm80_cu_744032ad_34544cute7productE:
	.zero		1
	.type		_ZN77_INTERNAL_c3abf77a_41_flash_fwd_hdim64_bf16_paged_split_sm80_cu_744032ad_34544cuda3std3__45__cpo3endE,@object
	.size		_ZN77_INTERNAL_c3abf77a_41_flash_fwd_hdim64_bf16_paged_split_sm80_cu_744032ad_34544cuda3std3__45__cpo3endE,(_ZN77_INTERNAL_c3abf77a_41_flash_fwd_hdim64_bf16_paged_split_sm80_cu_744032ad_34544cuda3std3__419piecewise_constructE - _ZN77_INTERNAL_c3abf77a_41_flash_fwd_hdim64_bf16_paged_split_sm80_cu_744032ad_34544cuda3std3__45__cpo3endE)
_ZN77_INTERNAL_c3abf77a_41_flash_fwd_hdim64_bf16_paged_split_sm80_cu_744032ad_34544cuda3std3__45__cpo3endE:
	.zero		1
	.type		_ZN77_INTERNAL_c3abf77a_41_flash_fwd_hdim64_bf16_paged_split_sm80_cu_744032ad_34544cuda3std3__419piecewise_constructE,@object
	.size		_ZN77_INTERNAL_c3abf77a_41_flash_fwd_hdim64_bf16_paged_split_sm80_cu_744032ad_34544cuda3std3__419piecewise_constructE,(_ZN77_INTERNAL_c3abf77a_41_flash_fwd_hdim64_bf16_paged_split_sm80_cu_744032ad_34544cuda3std3__45__cpo4cendE - _ZN77_INTERNAL_c3abf77a_41_flash_fwd_hdim64_bf16_paged_split_sm80_cu_744032ad_34544cuda3std3__419piecewise_constructE)
_ZN77_INTERNAL_c3abf77a_41_flash_fwd_hdim64_bf16_paged_split_sm80_cu_744032ad_34544cuda3std3__419piecewise_constructE:
	.zero		1
	.type		_ZN77_INTERNAL_c3abf77a_41_flash_fwd_hdim64_bf16_paged_split_sm80_cu_744032ad_34544cuda3std3__45__cpo4cendE,@object
	.size		_ZN77_INTERNAL_c3abf77a_41_flash_fwd_hdim64_bf16_paged_split_sm80_cu_744032ad_34544cuda3std3__45__cpo4cendE,(_ZN77_INTERNAL_c3abf77a_41_flash_fwd_hdim64_bf16_paged_split_sm80_cu_744032ad_34544cuda3std6ranges3__45__cpo4swapE - _ZN77_INTERNAL_c3abf77a_41_flash_fwd_hdim64_bf16_paged_split_sm80_cu_744032ad_34544cuda3std3__45__cpo4cendE)
_ZN77_INTERNAL_c3abf77a_41_flash_fwd_hdim64_bf16_paged_split_sm80_cu_744032ad_34544cuda3std3__45__cpo4cendE:
	.zero		1
	.type		_ZN77_INTERNAL_c3abf77a_41_flash_fwd_hdim64_bf16_paged_split_sm80_cu_744032ad_34544cuda3std6ranges3__45__cpo4swapE,@object
	.size		_ZN77_INTERNAL_c3abf77a_41_flash_fwd_hdim64_bf16_paged_split_sm80_cu_744032ad_34544cuda3std6ranges3__45__cpo4swapE,(.L_7 - _ZN77_INTERNAL_c3abf77a_41_flash_fwd_hdim64_bf16_paged_split_sm80_cu_744032ad_34544cuda3std6ranges3__45__cpo4swapE)
_ZN77_INTERNAL_c3abf77a_41_flash_fwd_hdim64_bf16_paged_split_sm80_cu_744032ad_34544cuda3std6ranges3__45__cpo4swapE:
	.zero		1
.L_7:


//--------------------- .nv.constant0._ZN7cutlass13device_kernelIN5flash19enable_sm80_to_sm89INS1_16FlashAttnFwdSm80INS1_25CollectiveMainloopFwdSm80ILi4ELi1ELb0EN4cute5tupleIJNS5_1CILi128EEENS7_ILi112EEENS7_ILi64EEEEEELi64ENS_10bfloat16_tEfNS_4arch4Sm80ELb0ELb0ELb0ELb0ELb1ELb0ELb1ELb1EEENS1_21CollectiveEpilogueFwdINS6_IJS8_SA_S9_EEENS6_IJNS7_ILi1EEESI_SI_EEESC_SE_Li128ELb0ELb1ELb1ELb0EEENS1_19SingleTileSchedulerILb0ELb1ELb1ELi128EEEEEEEEEvNT_6ParamsE --------------------------
	.section	.nv.constant0._ZN7cutlass13device_kernelIN5flash19enable_sm80_to_sm89INS1_16FlashAttnFwdSm80INS1_25CollectiveMainloopFwdSm80ILi4ELi1ELb0EN4cute5tupleIJNS5_1CILi128EEENS7_ILi112EEENS7_ILi64EEEEEELi64ENS_10bfloat16_tEfNS_4arch4Sm80ELb0ELb0ELb0ELb0ELb1ELb0ELb1ELb1EEENS1_21CollectiveEpilogueFwdINS6_IJS8_SA_S9_EEENS6_IJNS7_ILi1EEESI_SI_EEESC_SE_Li128ELb0ELb1ELb1ELb0EEENS1_19SingleTileSchedulerILb0ELb1ELb1ELi128EEEEEEEEEvNT_6ParamsE,"a",@progbits
	.sectionflags	@""
	.align	4
.nv.constant0._ZN7cutlass13device_kernelIN5flash19enable_sm80_to_sm89INS1_16FlashAttnFwdSm80INS1_25CollectiveMainloopFwdSm80ILi4ELi1ELb0EN4cute5tupleIJNS5_1CILi128EEENS7_ILi112EEENS7_ILi64EEEEEELi64ENS_10bfloat16_tEfNS_4arch4Sm80ELb0ELb0ELb0ELb0ELb1ELb0ELb1ELb1EEENS1_21CollectiveEpilogueFwdINS6_IJS8_SA_S9_EEENS6_IJNS7_ILi1EEESI_SI_EEESC_SE_Li128ELb0ELb1ELb1ELb0EEENS1_19SingleTileSchedulerILb0ELb1ELb1ELi128EEEEEEEEEvNT_6ParamsE:
	.zero		1944


//--------------------- .nv.constant0._ZN7cutlass13device_kernelIN5flash19enable_sm80_to_sm89INS1_16FlashAttnFwdSm80INS1_25CollectiveMainloopFwdSm80ILi4ELi1ELb0EN4cute5tupleIJNS5_1CILi128EEENS7_ILi80EEENS7_ILi64EEEEEELi64ENS_10bfloat16_tEfNS_4arch4Sm80ELb0ELb0ELb0ELb1ELb1ELb0ELb1ELb1EEENS1_21CollectiveEpilogueFwdINS6_IJS8_SA_S9_EEENS6_IJNS7_ILi1EEESI_SI_EEESC_SE_Li128ELb1ELb1ELb1ELb0EEENS1_36VarlenDynamicPersistentTileSchedulerILi128ELi80ELi128ELi128ELb1ELb1ELb0ELb0ELb1ELb1EEEEEEEEEvNT_6ParamsE --------------------------
	.section	.nv.constant0._ZN7cutlass13device_kernelIN5flash19enable_sm80_to_sm89INS1_16FlashAttnFwdSm80INS1_25CollectiveMainloopFwdSm80ILi4ELi1ELb0EN4cute5tupleIJNS5_1CILi128EEENS7_ILi80EEENS7_ILi64EEEEEELi64ENS_10bfloat16_tEfNS_4arch4Sm80ELb0ELb0ELb0ELb1ELb1ELb0ELb1ELb1EEENS1_21CollectiveEpilogueFwdINS6_IJS8_SA_S9_EEENS6_IJNS7_ILi1EEESI_SI_EEESC_SE_Li128ELb1ELb1ELb1ELb0EEENS1_36VarlenDynamicPersistentTileSchedulerILi128ELi80ELi128ELi128ELb1ELb1ELb0ELb0ELb1ELb1EEEEEEEEEvNT_6ParamsE,"a",@progbits
	.sectionflags	@""
	.align	4
.nv.constant0._ZN7cutlass13device_kernelIN5flash19enable_sm80_to_sm89INS1_16FlashAttnFwdSm80INS1_25CollectiveMainloopFwdSm80ILi4ELi1ELb0EN4cute5tupleIJNS5_1CILi128EEENS7_ILi80EEENS7_ILi64EEEEEELi64ENS_10bfloat16_tEfNS_4arch4Sm80ELb0ELb0ELb0ELb1ELb1ELb0ELb1ELb1EEENS1_21CollectiveEpilogueFwdINS6_IJS8_SA_S9_EEENS6_IJNS7_ILi1EEESI_SI_EEESC_SE_Li128ELb1ELb1ELb1ELb0EEENS1_36VarlenDynamicPersistentTileSchedulerILi128ELi80ELi128ELi128ELb1ELb1ELb0ELb0ELb1ELb1EEEEEEEEEvNT_6ParamsE:
	.zero		1976


//--------------------- .nv.constant0._ZN7cutlass13device_kernelIN5flash19enable_sm80_to_sm89INS1_16FlashAttnFwdSm80INS1_25CollectiveMainloopFwdSm80ILi4ELi1ELb0EN4cute5tupleIJNS5_1CILi128EEENS7_ILi80EEENS7_ILi64EEEEEELi64ENS_10bfloat16_tEfNS_4arch4Sm80ELb0ELb0ELb0ELb1ELb1ELb1ELb1ELb1EEENS1_21CollectiveEpilogueFwdINS6_IJS8_SA_S9_EEENS6_IJNS7_ILi1EEESI_SI_EEESC_SE_Li128ELb1ELb1ELb1ELb0EEENS1_36VarlenDynamicPersistentTileSchedulerILi128ELi80ELi128ELi128ELb1ELb1ELb0ELb0ELb1ELb1EEEEEEEEEvNT_6ParamsE --------------------------
	.section	.nv.constant0._ZN7cutlass13device_kernelIN5flash19enable_sm80_to_sm89INS1_16FlashAttnFwdSm80INS1_25CollectiveMainloopFwdSm80ILi4ELi1ELb0EN4cute5tupleIJNS5_1CILi128EEENS7_ILi80EEENS7_ILi64EEEEEELi64ENS_10bfloat16_tEfNS_4arch4Sm80ELb0ELb0ELb0ELb1ELb1ELb1ELb1ELb1EEENS1_21CollectiveEpilogueFwdINS6_IJS8_SA_S9_EEENS6_IJNS7_ILi1EEESI_SI_EEESC_SE_Li128ELb1ELb1ELb1ELb0EEENS1_36VarlenDynamicPersistentTileSchedulerILi128ELi80ELi128ELi128ELb1ELb1ELb0ELb0ELb1ELb1EEEEEEEEEvNT_6ParamsE,"a",@progbits
	.sectionflags	@""
	.align	4
.nv.constant0._ZN7cutlass13device_kernelIN5flash19enable_sm80_to_sm89INS1_16FlashAttnFwdSm80INS1_25CollectiveMainloopFwdSm80ILi4ELi1ELb0EN4cute5tupleIJNS5_1CILi128EEENS7_ILi80EEENS7_ILi64EEEEEELi64ENS_10bfloat16_tEfNS_4arch4Sm80ELb0ELb0ELb0ELb1ELb1ELb1ELb1ELb1EEENS1_21CollectiveEpilogueFwdINS6_IJS8_SA_S9_EEENS6_IJNS7_ILi1EEESI_SI_EEESC_SE_Li128ELb1ELb1ELb1ELb0EEENS1_36VarlenDynamicPersistentTileSchedulerILi128ELi80ELi128ELi128ELb1ELb1ELb0ELb0ELb1ELb1EEEEEEEEEvNT_6ParamsE:
	.zero		1976


//--------------------- .nv.constant0._ZN7cutlass13device_kernelIN5flash19enable_sm80_to_sm89INS1_16FlashAttnFwdSm80INS1_25CollectiveMainloopFwdSm80ILi4ELi1ELb0EN4cute5tupleIJNS5_1CILi128EEENS7_ILi96EEENS7_ILi64EEEEEELi64ENS_10bfloat16_tEfNS_4arch4Sm80ELb0ELb1ELb0ELb0ELb1ELb0ELb1ELb1EEENS1_21CollectiveEpilogueFwdINS6_IJS8_SA_S9_EEENS6_IJNS7_ILi1EEESI_SI_EEESC_SE_Li128ELb0ELb1ELb1ELb0EEENS1_19SingleTileSchedulerILb0ELb1ELb1ELi128EEEEEEEEEvNT_6ParamsE --------------------------
	.section	.nv.constant0._ZN7cutlass13device_kernelIN5flash19enable_sm80_to_sm89INS1_16FlashAttnFwdSm80INS1_25CollectiveMainloopFwdSm80ILi4ELi1ELb0EN4cute5tupleIJNS5_1CILi128EEENS7_ILi96EEENS7_ILi64EEEEEELi64ENS_10bfloat16_tEfNS_4arch4Sm80ELb0ELb1ELb0ELb0ELb1ELb0ELb1ELb1EEENS1_21CollectiveEpilogueFwdINS6_IJS8_SA_S9_EEENS6_IJNS7_ILi1EEESI_SI_EEESC_SE_Li128ELb0ELb1ELb1ELb0EEENS1_19SingleTileSchedulerILb0ELb1ELb1ELi128EEEEEEEEEvNT_6ParamsE,"a",@progbits
	.sectionflags	@""
	.align	4
.nv.constant0._ZN7cutlass13device_kernelIN5flash19enable_sm80_to_sm89INS1_16FlashAttnFwdSm80INS1_25CollectiveMainloopFwdSm80ILi4ELi1ELb0EN4cute5tupleIJNS5_1CILi128EEENS7_ILi96EEENS7_ILi64EEEEEELi64ENS_10bfloat16_tEfNS_4arch4Sm80ELb0ELb1ELb0ELb0ELb1ELb0ELb1ELb1EEENS1_21CollectiveEpilogueFwdINS6_IJS8_SA_S9_EEENS6_IJNS7_ILi1EEESI_SI_EEESC_SE_Li128ELb0ELb1ELb1ELb0EEENS1_19SingleTileSchedulerILb0ELb1ELb1ELi128EEEEEEEEEvNT_6ParamsE:
	.zero		1944


//--------------------- .nv.constant0._ZN7cutlass13device_kernelIN5flash19enable_sm80_to_sm89INS1_16FlashAttnFwdSm80INS1_25CollectiveMainloopFwdSm80ILi4ELi1ELb0EN4cute5tupleIJNS5_1CILi128EEENS7_ILi80EEENS7_ILi64EEEEEELi64ENS_10bfloat16_tEfNS_4arch4Sm80ELb0ELb1ELb0ELb1ELb1ELb0ELb1ELb1EEENS1_21CollectiveEpilogueFwdINS6_IJS8_SA_S9_EEENS6_IJNS7_ILi1EEESI_SI_EEESC_SE_Li128ELb1ELb1ELb1ELb0EEENS1_36VarlenDynamicPersistentTileSchedulerILi128ELi80ELi128ELi128ELb1ELb1ELb0ELb1ELb0ELb1EEEEEEEEEvNT_6ParamsE --------------------------
	.section	.nv.constant0._ZN7cutlass13device_kernelIN5flash19enable_sm80_to_sm89INS1_16FlashAttnFwdSm80INS1_25CollectiveMainloopFwdSm80ILi4ELi1ELb0EN4cute5tupleIJNS5_1CILi128EEENS7_ILi80EEENS7_ILi64EEEEEELi64ENS_10bfloat16_tEfNS_4arch4Sm80ELb0ELb1ELb0ELb1ELb1ELb0ELb1ELb1EEENS1_21CollectiveEpilogueFwdINS6_IJS8_SA_S9_EEENS6_IJNS7_ILi1EEESI_SI_EEESC_SE_Li128ELb1ELb1ELb1ELb0EEENS1_36VarlenDynamicPersistentTileSchedulerILi128ELi80ELi128ELi128ELb1ELb1ELb0ELb1ELb0ELb1EEEEEEEEEvNT_6ParamsE,"a",@progbits
	.sectionflags	@""
	.align	4
.nv.constant0._ZN7cutlass13device_kernelIN5flash19enable_sm80_to_sm89INS1_16FlashAttnFwdSm80INS1_25CollectiveMainloopFwdSm80ILi4ELi1ELb0EN4cute5tupleIJNS5_1CILi128EEENS7_ILi80EEENS7_ILi64EEEEEELi64ENS_10bfloat16_tEfNS_4arch4Sm80ELb0ELb1ELb0ELb1ELb1ELb0ELb1ELb1EEENS1_21CollectiveEpilogueFwdINS6_IJS8_SA_S9_EEENS6_IJNS7_ILi1EEESI_SI_EEESC_SE_Li128ELb1ELb1ELb1ELb0EEENS1_36VarlenDynamicPersistentTileSchedulerILi128ELi80ELi128ELi128ELb1ELb1ELb0ELb1ELb0ELb1EEEEEEEEEvNT_6ParamsE:
	.zero		1976


//--------------------- .nv.constant0._ZN7cutlass13device_kernelIN5flash19enable_sm80_to_sm89INS1_16FlashAttnFwdSm80INS1_25CollectiveMainloopFwdSm80ILi4ELi1ELb0EN4cute5tupleIJNS5_1CILi128EEENS7_ILi80EEENS7_ILi64EEEEEELi64ENS_10bfloat16_tEfNS_4arch4Sm80ELb0ELb1ELb0ELb1ELb1ELb1ELb1ELb1EEENS1_21CollectiveEpilogueFwdINS6_IJS8_SA_S9_EEENS6_IJNS7_ILi1EEESI_SI_EEESC_SE_Li128ELb1ELb1ELb1ELb0EEENS1_36VarlenDynamicPersistentTileSchedulerILi128ELi80ELi128ELi128ELb1ELb1ELb0ELb1ELb0ELb1EEEEEEEEEvNT_6ParamsE --------------------------
	.section	.nv.constant0._ZN7cutlass13device_kernelIN5flash19enable_sm80_to_sm89INS1_16FlashAttnFwdSm80INS1_25CollectiveMainloopFwdSm80ILi4ELi1ELb0EN4cute5tupleIJNS5_1CILi128EEENS7_ILi80EEENS7_ILi64EEEEEELi64ENS_10bfloat16_tEfNS_4arch4Sm80ELb0ELb1ELb0ELb1ELb1ELb1ELb1ELb1EEENS1_21CollectiveEpilogueFwdINS6_IJS8_SA_S9_EEENS6_IJNS7_ILi1EEESI_SI_EEESC_SE_Li128ELb1ELb1ELb1ELb0EEENS1_36VarlenDynamicPersistentTileSchedulerILi128ELi80ELi128ELi128ELb1ELb1ELb0ELb1ELb0ELb1EEEEEEEEEvNT_6ParamsE,"a",@progbits
	.sectionflags	@""
	.align	4
.nv.constant0._ZN7cutlass13device_kernelIN5flash19enable_sm80_to_sm89INS1_16FlashAttnFwdSm80INS1_25CollectiveMainloopFwdSm80ILi4ELi1ELb0EN4cute5tupleIJNS5_1CILi128EEENS7_ILi80EEENS7_ILi64EEEEEELi64ENS_10bfloat16_tEfNS_4arch4Sm80ELb0ELb1ELb0ELb1ELb1ELb1ELb1ELb1EEENS1_21CollectiveEpilogueFwdINS6_IJS8_SA_S9_EEENS6_IJNS7_ILi1EEESI_SI_EEESC_SE_Li128ELb1ELb1ELb1ELb0EEENS1_36VarlenDynamicPersistentTileSchedulerILi128ELi80ELi128ELi128ELb1ELb1ELb0ELb1ELb0ELb1EEEEEEEEEvNT_6ParamsE:
	.zero		1976


//--------------------- .nv.constant0._ZN7cutlass13device_kernelIN5flash19enable_sm80_to_sm89INS1_16FlashAttnFwdSm80INS1_25CollectiveMainloopFwdSm80ILi4ELi1ELb0EN4cute5tupleIJNS5_1CILi128EEENS7_ILi112EEENS7_ILi64EEEEEELi64ENS_10bfloat16_tEfNS_4arch4Sm80ELb1ELb0ELb0ELb0ELb1ELb0ELb1ELb1EEENS1_21CollectiveEpilogueFwdINS6_IJS8_SA_S9_EEENS6_IJNS7_ILi1EEESI_SI_EEESC_SE_Li128ELb0ELb1ELb1ELb0EEENS1_30DynamicPersistentTileSchedulerILi128ELi128ELb1ELb1ELb0EEEEEEEEEvNT_6ParamsE --------------------------
	.section	.nv.constant0._ZN7cutlass13device_kernelIN5flash19enable_sm80_to_sm89INS1_16FlashAttnFwdSm80INS1_25CollectiveMainloopFwdSm80ILi4ELi1ELb0EN4cute5tupleIJNS5_1CILi128EEENS7_ILi112EEENS7_ILi64EEEEEELi64ENS_10bfloat16_tEfNS_4arch4Sm80ELb1ELb0ELb0ELb0ELb1ELb0ELb1ELb1EEENS1_21CollectiveEpilogueFwdINS6_IJS8_SA_S9_EEENS6_IJNS7_ILi1EEESI_SI_EEESC_SE_Li128ELb0ELb1ELb1ELb0EEENS1_30DynamicPersistentTileSchedulerILi128ELi128ELb1ELb1ELb0EEEEEEEEEvNT_6ParamsE,"a",@progbits
	.sectionflags	@""
	.align	4
.nv.constant0._ZN7cutlass13device_kernelIN5flash19enable_sm80_to_sm89INS1_16FlashAttnFwdSm80INS1_25CollectiveMainloopFwdSm80ILi4ELi1ELb0EN4cute5tupleIJNS5_1CILi128EEENS7_ILi112EEENS7_ILi64EEEEEELi64ENS_10bfloat16_tEfNS_4arch4Sm80ELb1ELb0ELb0ELb0ELb1ELb0ELb1ELb1EEENS1_21CollectiveEpilogueFwdINS6_IJS8_SA_S9_EEENS6_IJNS7_ILi1EEESI_SI_EEESC_SE_Li128ELb0ELb1ELb1ELb0EEENS1_30DynamicPersistentTileSchedulerILi128ELi128ELb1ELb1ELb0EEEEEEEEEvNT_6ParamsE:
	.zero		1960


//--------------------- .nv.constant0._ZN7cutlass13device_kernelIN5flash19enable_sm80_to_sm89INS1_16FlashAttnFwdSm80INS1_25CollectiveMainloopFwdSm80ILi4ELi1ELb0EN4cute5tupleIJNS5_1CILi128EEENS7_ILi80EEENS7_ILi64EEEEEELi64ENS_10bfloat16_tEfNS_4arch4Sm80ELb1ELb0ELb0ELb1ELb1ELb0ELb1ELb1EEENS1_21CollectiveEpilogueFwdINS6_IJS8_SA_S9_EEENS6_IJNS7_ILi1EEESI_SI_EEESC_SE_Li128ELb1ELb1ELb1ELb0EEENS1_36VarlenDynamicPersistentTileSchedulerILi128ELi80ELi128ELi128ELb1ELb1ELb0ELb1ELb1ELb1EEEEEEEEEvNT_6ParamsE --------------------------
	.section	.nv.constant0._ZN7cutlass13device_kernelIN5flash19enable_sm80_to_sm89INS1_16FlashAttnFwdSm80INS1_25CollectiveMainloopFwdSm80ILi4ELi1ELb0EN4cute5tupleIJNS5_1CILi128EEENS7_ILi80EEENS7_ILi64EEEEEELi64ENS_10bfloat16_tEfNS_4arch4Sm80ELb1ELb0ELb0ELb1ELb1ELb0ELb1ELb1EEENS1_21CollectiveEpilogueFwdINS6_IJS8_SA_S9_EEENS6_IJNS7_ILi1EEESI_SI_EEESC_SE_Li128ELb1ELb1ELb1ELb0EEENS1_36VarlenDynamicPersistentTileSchedulerILi128ELi80ELi128ELi128ELb1ELb1ELb0ELb1ELb1ELb1EEEEEEEEEvNT_6ParamsE,"a",@progbits
	.sectionflags	@""
	.align	4
.nv.constant0._ZN7cutlass13device_kernelIN5flash19enable_sm80_to_sm89INS1_16FlashAttnFwdSm80INS1_25CollectiveMainloopFwdSm80ILi4ELi1ELb0EN4cute5tupleIJNS5_1CILi128EEENS7_ILi80EEENS7_ILi64EEEEEELi64ENS_10bfloat16_tEfNS_4arch4Sm80ELb1ELb0ELb0ELb1ELb1ELb0ELb1ELb1EEENS1_21CollectiveEpilogueFwdINS6_IJS8_SA_S9_EEENS6_IJNS7_ILi1EEESI_SI_EEESC_SE_Li128ELb1ELb1ELb1ELb0EEENS1_36VarlenDynamicPersistentTileSchedulerILi128ELi80ELi128ELi128ELb1ELb1ELb0ELb1ELb1ELb1EEEEEEEEEvNT_6ParamsE:
	.zero		1976


//--------------------- .nv.constant0._ZN7cutlass13device_kernelIN5flash19enable_sm80_to_sm89INS1_16FlashAttnFwdSm80INS1_25CollectiveMainloopFwdSm80ILi4ELi1ELb0EN4cute5tupleIJNS5_1CILi128EEENS7_ILi80EEENS7_ILi64EEEEEELi64ENS_10bfloat16_tEfNS_4arch4Sm80ELb1ELb0ELb0ELb1ELb1ELb1ELb1ELb1EEENS1_21CollectiveEpilogueFwdINS6_IJS8_SA_S9_EEENS6_IJNS7_ILi1EEESI_SI_EEESC_SE_Li128ELb1ELb1ELb1ELb0EEENS1_36VarlenDynamicPersistentTileSchedulerILi128ELi80ELi128ELi128ELb1ELb1ELb0ELb1ELb1ELb1EEEEEEEEEvNT_6ParamsE --------------------------
	.section	.nv.constant0._ZN7cutlass13device_kernelIN5flash19enable_sm80_to_sm89INS1_16FlashAttnFwdSm80INS1_25CollectiveMainloopFwdSm80ILi4ELi1ELb0EN4cute5tupleIJNS5_1CILi128EEENS7_ILi80EEENS7_ILi64EEEEEELi64ENS_10bfloat16_tEfNS_4arch4Sm80ELb1ELb0ELb0ELb1ELb1ELb1ELb1ELb1EEENS1_21CollectiveEpilogueFwdINS6_IJS8_SA_S9_EEENS6_IJNS7_ILi1EEESI_SI_EEESC_SE_Li128ELb1ELb1ELb1ELb0EEENS1_36VarlenDynamicPersistentTileSchedulerILi128ELi80ELi128ELi128ELb1ELb1ELb0ELb1ELb1ELb1EEEEEEEEEvNT_6ParamsE,"a",@progbits
	.sectionflags	@""
	.align	4
.nv.constant0._ZN7cutlass13device_kernelIN5flash19enable_sm80_to_sm89INS1_16FlashAttnFwdSm80INS1_25CollectiveMainloopFwdSm80ILi4ELi1ELb0EN4cute5tupleIJNS5_1CILi128EEENS7_ILi80EEENS7_ILi64EEEEEELi64ENS_10bfloat16_tEfNS_4arch4Sm80ELb1ELb0ELb0ELb1ELb1ELb1ELb1ELb1EEENS1_21CollectiveEpilogueFwdINS6_IJS8_SA_S9_EEENS6_IJNS7_ILi1EEESI_SI_EEESC_SE_Li128ELb1ELb1ELb1ELb0EEENS1_36VarlenDynamicPersistentTileSchedulerILi128ELi80ELi128ELi128ELb1ELb1ELb0ELb1ELb1ELb1EEEEEEEEEvNT_6ParamsE:
	.zero		1976


//--------------------- SYMBOLS --------------------------

	.type		.nv.reservedSmem.offset0,@object
	.size		.nv.reservedSmem.offset0,0x4
